//
// Generated by NVIDIA NVVM Compiler
//
// Compiler Build ID: CL-36424714
// Cuda compilation tools, release 13.0, V13.0.88
// Based on NVVM 20.0.0
//

.version 9.0
.target sm_100
.address_size 64

	// .globl	_Z17safeSoftMaxKernelILj32ELj1024EEvPfS0_

.visible .entry _Z17safeSoftMaxKernelILj32ELj1024EEvPfS0_(
	.param .u64 .ptr .align 1 _Z17safeSoftMaxKernelILj32ELj1024EEvPfS0__param_0,
	.param .u64 .ptr .align 1 _Z17safeSoftMaxKernelILj32ELj1024EEvPfS0__param_1
)
{
	.reg .pred 	%p<7>;
	.reg .b32 	%r<52>;
	.reg .b32 	%f<219>;
	.reg .b64 	%rd<23>;

	ld.param.u64 	%rd12, [_Z17safeSoftMaxKernelILj32ELj1024EEvPfS0__param_0];
	ld.param.u64 	%rd13, [_Z17safeSoftMaxKernelILj32ELj1024EEvPfS0__param_1];
	mov.u32 	%r8, %tid.x;
	mov.u32 	%r9, %ctaid.x;
	mov.u32 	%r10, %ntid.x;
	mad.lo.s32 	%r11, %r9, %r10, %r8;
	mov.u32 	%r12, %ctaid.y;
	setp.gt.u32 	%p1, %r11, 1023;
	setp.gt.u32 	%p2, %r12, 31;
	or.pred  	%p3, %p1, %p2;
	@%p3 bra 	$L__BB0_8;
	cvta.to.global.u64 	%rd14, %rd12;
	shl.b32 	%r14, %r12, 10;
	mul.wide.u32 	%rd15, %r14, 4;
	add.s64 	%rd16, %rd14, %rd15;
	ld.global.f32 	%f217, [%rd16];
	mul.wide.u32 	%rd17, %r12, 4096;
	or.b64  	%rd1, %rd17, 16;
	add.s64 	%rd21, %rd14, %rd1;
	mov.b32 	%r49, 0;
	mov.u64 	%rd19, %rd21;
$L__BB0_2:
	ld.global.f32 	%f7, [%rd19+-12];
	max.f32 	%f8, %f217, %f7;
	ld.global.f32 	%f9, [%rd19+-8];
	max.f32 	%f10, %f8, %f9;
	ld.global.f32 	%f11, [%rd19+-4];
	max.f32 	%f3, %f10, %f11;
	setp.eq.s32 	%p4, %r49, 1020;
	@%p4 bra 	$L__BB0_4;
	ld.global.f32 	%f12, [%rd19];
	max.f32 	%f217, %f3, %f12;
	add.s32 	%r49, %r49, 4;
	add.s64 	%rd19, %rd19, 16;
	bra.uni 	$L__BB0_2;
$L__BB0_4:
	mov.f32 	%f218, 0f00000000;
	mov.b32 	%r50, 0;
	mov.u64 	%rd20, %rd21;
$L__BB0_5:
	ld.global.f32 	%f14, [%rd20+-16];
	sub.f32 	%f15, %f14, %f3;
	fma.rn.f32 	%f16, %f15, 0f3BBB989D, 0f3F000000;
	cvt.sat.f32.f32 	%f17, %f16;
	mov.f32 	%f18, 0f4B400001;
	mov.f32 	%f19, 0f437C0000;
	fma.rm.f32 	%f20, %f17, %f19, %f18;
	add.f32 	%f21, %f20, 0fCB40007F;
	neg.f32 	%f22, %f21;
	fma.rn.f32 	%f23, %f15, 0f3FB8AA3B, %f22;
	fma.rn.f32 	%f24, %f15, 0f32A57060, %f23;
	mov.b32 	%r16, %f20;
	shl.b32 	%r17, %r16, 23;
	mov.b32 	%f25, %r17;
	ex2.approx.ftz.f32 	%f26, %f24;
	fma.rn.f32 	%f27, %f26, %f25, %f218;
	ld.global.f32 	%f28, [%rd20+-12];
	sub.f32 	%f29, %f28, %f3;
	fma.rn.f32 	%f30, %f29, 0f3BBB989D, 0f3F000000;
	cvt.sat.f32.f32 	%f31, %f30;
	fma.rm.f32 	%f32, %f31, %f19, %f18;
	add.f32 	%f33, %f32, 0fCB40007F;
	neg.f32 	%f34, %f33;
	fma.rn.f32 	%f35, %f29, 0f3FB8AA3B, %f34;
	fma.rn.f32 	%f36, %f29, 0f32A57060, %f35;
	mov.b32 	%r18, %f32;
	shl.b32 	%r19, %r18, 23;
	mov.b32 	%f37, %r19;
	ex2.approx.ftz.f32 	%f38, %f36;
	fma.rn.f32 	%f39, %f38, %f37, %f27;
	ld.global.f32 	%f40, [%rd20+-8];
	sub.f32 	%f41, %f40, %f3;
	fma.rn.f32 	%f42, %f41, 0f3BBB989D, 0f3F000000;
	cvt.sat.f32.f32 	%f43, %f42;
	fma.rm.f32 	%f44, %f43, %f19, %f18;
	add.f32 	%f45, %f44, 0fCB40007F;
	neg.f32 	%f46, %f45;
	fma.rn.f32 	%f47, %f41, 0f3FB8AA3B, %f46;
	fma.rn.f32 	%f48, %f41, 0f32A57060, %f47;
	mov.b32 	%r20, %f44;
	shl.b32 	%r21, %r20, 23;
	mov.b32 	%f49, %r21;
	ex2.approx.ftz.f32 	%f50, %f48;
	fma.rn.f32 	%f51, %f50, %f49, %f39;
	ld.global.f32 	%f52, [%rd20+-4];
	sub.f32 	%f53, %f52, %f3;
	fma.rn.f32 	%f54, %f53, 0f3BBB989D, 0f3F000000;
	cvt.sat.f32.f32 	%f55, %f54;
	fma.rm.f32 	%f56, %f55, %f19, %f18;
	add.f32 	%f57, %f56, 0fCB40007F;
	neg.f32 	%f58, %f57;
	fma.rn.f32 	%f59, %f53, 0f3FB8AA3B, %f58;
	fma.rn.f32 	%f60, %f53, 0f32A57060, %f59;
	mov.b32 	%r22, %f56;
	shl.b32 	%r23, %r22, 23;
	mov.b32 	%f61, %r23;
	ex2.approx.ftz.f32 	%f62, %f60;
	fma.rn.f32 	%f63, %f62, %f61, %f51;
	ld.global.f32 	%f64, [%rd20];
	sub.f32 	%f65, %f64, %f3;
	fma.rn.f32 	%f66, %f65, 0f3BBB989D, 0f3F000000;
	cvt.sat.f32.f32 	%f67, %f66;
	fma.rm.f32 	%f68, %f67, %f19, %f18;
	add.f32 	%f69, %f68, 0fCB40007F;
	neg.f32 	%f70, %f69;
	fma.rn.f32 	%f71, %f65, 0f3FB8AA3B, %f70;
	fma.rn.f32 	%f72, %f65, 0f32A57060, %f71;
	mov.b32 	%r24, %f68;
	shl.b32 	%r25, %r24, 23;
	mov.b32 	%f73, %r25;
	ex2.approx.ftz.f32 	%f74, %f72;
	fma.rn.f32 	%f75, %f74, %f73, %f63;
	ld.global.f32 	%f76, [%rd20+4];
	sub.f32 	%f77, %f76, %f3;
	fma.rn.f32 	%f78, %f77, 0f3BBB989D, 0f3F000000;
	cvt.sat.f32.f32 	%f79, %f78;
	fma.rm.f32 	%f80, %f79, %f19, %f18;
	add.f32 	%f81, %f80, 0fCB40007F;
	neg.f32 	%f82, %f81;
	fma.rn.f32 	%f83, %f77, 0f3FB8AA3B, %f82;
	fma.rn.f32 	%f84, %f77, 0f32A57060, %f83;
	mov.b32 	%r26, %f80;
	shl.b32 	%r27, %r26, 23;
	mov.b32 	%f85, %r27;
	ex2.approx.ftz.f32 	%f86, %f84;
	fma.rn.f32 	%f87, %f86, %f85, %f75;
	ld.global.f32 	%f88, [%rd20+8];
	sub.f32 	%f89, %f88, %f3;
	fma.rn.f32 	%f90, %f89, 0f3BBB989D, 0f3F000000;
	cvt.sat.f32.f32 	%f91, %f90;
	fma.rm.f32 	%f92, %f91, %f19, %f18;
	add.f32 	%f93, %f92, 0fCB40007F;
	neg.f32 	%f94, %f93;
	fma.rn.f32 	%f95, %f89, 0f3FB8AA3B, %f94;
	fma.rn.f32 	%f96, %f89, 0f32A57060, %f95;
	mov.b32 	%r28, %f92;
	shl.b32 	%r29, %r28, 23;
	mov.b32 	%f97, %r29;
	ex2.approx.ftz.f32 	%f98, %f96;
	fma.rn.f32 	%f99, %f98, %f97, %f87;
	ld.global.f32 	%f100, [%rd20+12];
	sub.f32 	%f101, %f100, %f3;
	fma.rn.f32 	%f102, %f101, 0f3BBB989D, 0f3F000000;
	cvt.sat.f32.f32 	%f103, %f102;
	fma.rm.f32 	%f104, %f103, %f19, %f18;
	add.f32 	%f105, %f104, 0fCB40007F;
	neg.f32 	%f106, %f105;
	fma.rn.f32 	%f107, %f101, 0f3FB8AA3B, %f106;
	fma.rn.f32 	%f108, %f101, 0f32A57060, %f107;
	mov.b32 	%r30, %f104;
	shl.b32 	%r31, %r30, 23;
	mov.b32 	%f109, %r31;
	ex2.approx.ftz.f32 	%f110, %f108;
	fma.rn.f32 	%f218, %f110, %f109, %f99;
	add.s32 	%r50, %r50, 8;
	add.s64 	%rd20, %rd20, 32;
	setp.ne.s32 	%p5, %r50, 1024;
	@%p5 bra 	$L__BB0_5;
	cvta.to.global.u64 	%rd18, %rd13;
	add.s64 	%rd22, %rd18, %rd1;
	mov.b32 	%r51, 0;
$L__BB0_7:
	ld.global.f32 	%f111, [%rd21+-16];
	sub.f32 	%f112, %f111, %f3;
	fma.rn.f32 	%f113, %f112, 0f3BBB989D, 0f3F000000;
	cvt.sat.f32.f32 	%f114, %f113;
	mov.f32 	%f115, 0f4B400001;
	mov.f32 	%f116, 0f437C0000;
	fma.rm.f32 	%f117, %f114, %f116, %f115;
	add.f32 	%f118, %f117, 0fCB40007F;
	neg.f32 	%f119, %f118;
	fma.rn.f32 	%f120, %f112, 0f3FB8AA3B, %f119;
	fma.rn.f32 	%f121, %f112, 0f32A57060, %f120;
	mov.b32 	%r33, %f117;
	shl.b32 	%r34, %r33, 23;
	mov.b32 	%f122, %r34;
	ex2.approx.ftz.f32 	%f123, %f121;
	mul.f32 	%f124, %f123, %f122;
	div.rn.f32 	%f125, %f124, %f218;
	st.global.f32 	[%rd22+-16], %f125;
	ld.global.f32 	%f126, [%rd21+-12];
	sub.f32 	%f127, %f126, %f3;
	fma.rn.f32 	%f128, %f127, 0f3BBB989D, 0f3F000000;
	cvt.sat.f32.f32 	%f129, %f128;
	fma.rm.f32 	%f130, %f129, %f116, %f115;
	add.f32 	%f131, %f130, 0fCB40007F;
	neg.f32 	%f132, %f131;
	fma.rn.f32 	%f133, %f127, 0f3FB8AA3B, %f132;
	fma.rn.f32 	%f134, %f127, 0f32A57060, %f133;
	mov.b32 	%r35, %f130;
	shl.b32 	%r36, %r35, 23;
	mov.b32 	%f135, %r36;
	ex2.approx.ftz.f32 	%f136, %f134;
	mul.f32 	%f137, %f136, %f135;
	div.rn.f32 	%f138, %f137, %f218;
	st.global.f32 	[%rd22+-12], %f138;
	ld.global.f32 	%f139, [%rd21+-8];
	sub.f32 	%f140, %f139, %f3;
	fma.rn.f32 	%f141, %f140, 0f3BBB989D, 0f3F000000;
	cvt.sat.f32.f32 	%f142, %f141;
	fma.rm.f32 	%f143, %f142, %f116, %f115;
	add.f32 	%f144, %f143, 0fCB40007F;
	neg.f32 	%f145, %f144;
	fma.rn.f32 	%f146, %f140, 0f3FB8AA3B, %f145;
	fma.rn.f32 	%f147, %f140, 0f32A57060, %f146;
	mov.b32 	%r37, %f143;
	shl.b32 	%r38, %r37, 23;
	mov.b32 	%f148, %r38;
	ex2.approx.ftz.f32 	%f149, %f147;
	mul.f32 	%f150, %f149, %f148;
	div.rn.f32 	%f151, %f150, %f218;
	st.global.f32 	[%rd22+-8], %f151;
	ld.global.f32 	%f152, [%rd21+-4];
	sub.f32 	%f153, %f152, %f3;
	fma.rn.f32 	%f154, %f153, 0f3BBB989D, 0f3F000000;
	cvt.sat.f32.f32 	%f155, %f154;
	fma.rm.f32 	%f156, %f155, %f116, %f115;
	add.f32 	%f157, %f156, 0fCB40007F;
	neg.f32 	%f158, %f157;
	fma.rn.f32 	%f159, %f153, 0f3FB8AA3B, %f158;
	fma.rn.f32 	%f160, %f153, 0f32A57060, %f159;
	mov.b32 	%r39, %f156;
	shl.b32 	%r40, %r39, 23;
	mov.b32 	%f161, %r40;
	ex2.approx.ftz.f32 	%f162, %f160;
	mul.f32 	%f163, %f162, %f161;
	div.rn.f32 	%f164, %f163, %f218;
	st.global.f32 	[%rd22+-4], %f164;
	ld.global.f32 	%f165, [%rd21];
	sub.f32 	%f166, %f165, %f3;
	fma.rn.f32 	%f167, %f166, 0f3BBB989D, 0f3F000000;
	cvt.sat.f32.f32 	%f168, %f167;
	fma.rm.f32 	%f169, %f168, %f116, %f115;
	add.f32 	%f170, %f169, 0fCB40007F;
	neg.f32 	%f171, %f170;
	fma.rn.f32 	%f172, %f166, 0f3FB8AA3B, %f171;
	fma.rn.f32 	%f173, %f166, 0f32A57060, %f172;
	mov.b32 	%r41, %f169;
	shl.b32 	%r42, %r41, 23;
	mov.b32 	%f174, %r42;
	ex2.approx.ftz.f32 	%f175, %f173;
	mul.f32 	%f176, %f175, %f174;
	div.rn.f32 	%f177, %f176, %f218;
	st.global.f32 	[%rd22], %f177;
	ld.global.f32 	%f178, [%rd21+4];
	sub.f32 	%f179, %f178, %f3;
	fma.rn.f32 	%f180, %f179, 0f3BBB989D, 0f3F000000;
	cvt.sat.f32.f32 	%f181, %f180;
	fma.rm.f32 	%f182, %f181, %f116, %f115;
	add.f32 	%f183, %f182, 0fCB40007F;
	neg.f32 	%f184, %f183;
	fma.rn.f32 	%f185, %f179, 0f3FB8AA3B, %f184;
	fma.rn.f32 	%f186, %f179, 0f32A57060, %f185;
	mov.b32 	%r43, %f182;
	shl.b32 	%r44, %r43, 23;
	mov.b32 	%f187, %r44;
	ex2.approx.ftz.f32 	%f188, %f186;
	mul.f32 	%f189, %f188, %f187;
	div.rn.f32 	%f190, %f189, %f218;
	st.global.f32 	[%rd22+4], %f190;
	ld.global.f32 	%f191, [%rd21+8];
	sub.f32 	%f192, %f191, %f3;
	fma.rn.f32 	%f193, %f192, 0f3BBB989D, 0f3F000000;
	cvt.sat.f32.f32 	%f194, %f193;
	fma.rm.f32 	%f195, %f194, %f116, %f115;
	add.f32 	%f196, %f195, 0fCB40007F;
	neg.f32 	%f197, %f196;
	fma.rn.f32 	%f198, %f192, 0f3FB8AA3B, %f197;
	fma.rn.f32 	%f199, %f192, 0f32A57060, %f198;
	mov.b32 	%r45, %f195;
	shl.b32 	%r46, %r45, 23;
	mov.b32 	%f200, %r46;
	ex2.approx.ftz.f32 	%f201, %f199;
	mul.f32 	%f202, %f201, %f200;
	div.rn.f32 	%f203, %f202, %f218;
	st.global.f32 	[%rd22+8], %f203;
	ld.global.f32 	%f204, [%rd21+12];
	sub.f32 	%f205, %f204, %f3;
	fma.rn.f32 	%f206, %f205, 0f3BBB989D, 0f3F000000;
	cvt.sat.f32.f32 	%f207, %f206;
	fma.rm.f32 	%f208, %f207, %f116, %f115;
	add.f32 	%f209, %f208, 0fCB40007F;
	neg.f32 	%f210, %f209;
	fma.rn.f32 	%f211, %f205, 0f3FB8AA3B, %f210;
	fma.rn.f32 	%f212, %f205, 0f32A57060, %f211;
	mov.b32 	%r47, %f208;
	shl.b32 	%r48, %r47, 23;
	mov.b32 	%f213, %r48;
	ex2.approx.ftz.f32 	%f214, %f212;
	mul.f32 	%f215, %f214, %f213;
	div.rn.f32 	%f216, %f215, %f218;
	st.global.f32 	[%rd22+12], %f216;
	add.s32 	%r51, %r51, 8;
	add.s64 	%rd22, %rd22, 32;
	add.s64 	%rd21, %rd21, 32;
	setp.ne.s32 	%p6, %r51, 1024;
	@%p6 bra 	$L__BB0_7;
$L__BB0_8:
	ret;

}


// ===== COMPILED SASS (sm_100) =====

	.target	sm_100

	.elftype	@"ET_EXEC"


//--------------------- .note.nv.tkinfo           --------------------------
	.section	.note.nv.tkinfo,"",@"SHT_NOTE"
	.sectionflags	@"SHF_NOTE_NV_TKINFO"
	.tkinfo
        /*0018*/ 	.word	0x00000002
        /*0030*/ 	.string	""
        /*0030*/ 	.string	"ptxas"
        /*0030*/ 	.string	"Cuda compilation tools, release 13.0, V13.0.88"
        /*0030*/ 	.string	"Build cuda_13.0.r13.0/compiler.36424714_0"
        /*0030*/ 	.string	"-arch sm_100 -m 64 "



//--------------------- .note.nv.cuinfo           --------------------------
	.section	.note.nv.cuinfo,"",@"SHT_NOTE"
	.sectionflags	@"SHF_NOTE_NV_CUINFO"
        /*0018*/ 	.short	0x0002
        /*001a*/ 	.short	0x0064
        /*001c*/ 	.short	0x0082
	.zero		2


//--------------------- .nv.info                  --------------------------
	.section	.nv.info,"",@"SHT_CUDA_INFO"
	.align	4


	//----- nvinfo : EIATTR_REGCOUNT
	.align		4
        /*0000*/ 	.byte	0x04, 0x2f
        /*0002*/ 	.short	(.L_1 - .L_0)
	.align		4
.L_0:
        /*0004*/ 	.word	index@(_Z17safeSoftMaxKernelILj32ELj1024EEvPfS0_)
        /*0008*/ 	.word	0x00000020


	//----- nvinfo : EIATTR_FRAME_SIZE
	.align		4
.L_1:
        /*000c*/ 	.byte	0x04, 0x11
        /*000e*/ 	.short	(.L_3 - .L_2)
	.align		4
.L_2:
        /*0010*/ 	.word	index@($__internal_0_$__cuda_sm3x_div_rn_noftz_f32_slowpath)
        /*0014*/ 	.word	0x00000000


	//----- nvinfo : EIATTR_FRAME_SIZE
	.align		4
.L_3:
        /*0018*/ 	.byte	0x04, 0x11
        /*001a*/ 	.short	(.L_5 - .L_4)
	.align		4
.L_4:
        /*001c*/ 	.word	index@(_Z17safeSoftMaxKernelILj32ELj1024EEvPfS0_)
        /*0020*/ 	.word	0x00000000


	//----- nvinfo : EIATTR_MIN_STACK_SIZE
	.align		4
.L_5:
        /*0024*/ 	.byte	0x04, 0x12
        /*0026*/ 	.short	(.L_7 - .L_6)
	.align		4
.L_6:
        /*0028*/ 	.word	index@(_Z17safeSoftMaxKernelILj32ELj1024EEvPfS0_)
        /*002c*/ 	.word	0x00000000
.L_7:


//--------------------- .nv.compat                --------------------------
	.section	.nv.compat,"",@"SHT_CUDA_COMPAT_INFO"
	.align	4
        /*0000*/ 	.byte	0x02, 0x09, 0x00, 0x00, 0x02, 0x02, 0x01, 0x00, 0x02, 0x05, 0x05, 0x00, 0x03, 0x07, 0x01, 0x01
        /*0010*/ 	.byte	0x02, 0x03, 0x00, 0x00, 0x02, 0x06, 0x01, 0x00, 0x04, 0x0b, 0x08, 0x00, 0x01, 0x00, 0x00, 0x00
        /*0020*/ 	.byte	0x00, 0x00, 0x00, 0x00


//--------------------- .nv.info._Z17safeSoftMaxKernelILj32ELj1024EEvPfS0_ --------------------------
	.section	.nv.info._Z17safeSoftMaxKernelILj32ELj1024EEvPfS0_,"",@"SHT_CUDA_INFO"
	.sectionflags	@""
	.align	4


	//----- nvinfo : EIATTR_CUDA_API_VERSION
	.align		4
        /*0000*/ 	.byte	0x04, 0x37
        /*0002*/ 	.short	(.L_9 - .L_8)
.L_8:
        /*0004*/ 	.word	0x00000082


	//----- nvinfo : EIATTR_KPARAM_INFO
	.align		4
.L_9:
        /*0008*/ 	.byte	0x04, 0x17
        /*000a*/ 	.short	(.L_11 - .L_10)
.L_10:
        /*000c*/ 	.word	0x00000000
        /*0010*/ 	.short	0x0001
        /*0012*/ 	.short	0x0008
        /*0014*/ 	.byte	0x00, 0xf5, 0x21, 0x00


	//----- nvinfo : EIATTR_KPARAM_INFO
	.align		4
.L_11:
        /*0018*/ 	.byte	0x04, 0x17
        /*001a*/ 	.short	(.L_13 - .L_12)
.L_12:
        /*001c*/ 	.word	0x00000000
        /*0020*/ 	.short	0x0000
        /*0022*/ 	.short	0x0000
        /*0024*/ 	.byte	0x00, 0xf5, 0x21, 0x00


	//----- nvinfo : EIATTR_SPARSE_MMA_MASK
	.align		4
.L_13:
        /*0028*/ 	.byte	0x03, 0x50
        /*002a*/ 	.short	0x0000


	//----- nvinfo : EIATTR_MAXREG_COUNT
	.align		4
        /*002c*/ 	.byte	0x03, 0x1b
        /*002e*/ 	.short	0x00ff


	//----- nvinfo : EIATTR_MERCURY_ISA_VERSION
	.align		4
        /*0030*/ 	.byte	0x03, 0x5f
        /*0032*/ 	.short	0x0101


	//----- nvinfo : EIATTR_VRC_CTA_INIT_COUNT
	.align		4
        /*0034*/ 	.byte	0x02, 0x4a
	.zero		1
	.zero		1


	//----- nvinfo : EIATTR_EXIT_INSTR_OFFSETS
	.align		4
        /*0038*/ 	.byte	0x04, 0x1c
        /*003a*/ 	.short	(.L_15 - .L_14)


	//   ....[0]....
.L_14:
        /*003c*/ 	.word	0x00000080


	//   ....[1]....
        /*0040*/ 	.word	0x00001f10


	//----- nvinfo : EIATTR_CRS_STACK_SIZE
	.align		4
.L_15:
        /*0044*/ 	.byte	0x04, 0x1e
        /*0046*/ 	.short	(.L_17 - .L_16)
.L_16:
        /*0048*/ 	.word	0x00000000


	//----- nvinfo : EIATTR_CBANK_PARAM_SIZE
	.align		4
.L_17:
        /*004c*/ 	.byte	0x03, 0x19
        /*004e*/ 	.short	0x0010


	//----- nvinfo : EIATTR_PARAM_CBANK
	.align		4
        /*0050*/ 	.byte	0x04, 0x0a
        /*0052*/ 	.short	(.L_19 - .L_18)
	.align		4
.L_18:
        /*0054*/ 	.word	index@(.nv.constant0._Z17safeSoftMaxKernelILj32ELj1024EEvPfS0_)
        /*0058*/ 	.short	0x0380
        /*005a*/ 	.short	0x0010


	//----- nvinfo : EIATTR_SW_WAR
	.align		4
.L_19:
        /*005c*/ 	.byte	0x04, 0x36
        /*005e*/ 	.short	(.L_21 - .L_20)
.L_20:
        /*0060*/ 	.word	0x00000008
.L_21:


//--------------------- .nv.callgraph             --------------------------
	.section	.nv.callgraph,"",@"SHT_CUDA_CALLGRAPH"
	.align	4
	.sectionentsize	8
	.align		4
        /*0000*/ 	.word	0x00000000
	.align		4
        /*0004*/ 	.word	0xffffffff
	.align		4
        /*0008*/ 	.word	0x00000000
	.align		4
        /*000c*/ 	.word	0xfffffffe
	.align		4
        /*0010*/ 	.word	0x00000000
	.align		4
        /*0014*/ 	.word	0xfffffffd
	.align		4
        /*0018*/ 	.word	0x00000000
	.align		4
        /*001c*/ 	.word	0xfffffffc


//--------------------- .text._Z17safeSoftMaxKernelILj32ELj1024EEvPfS0_ --------------------------
	.section	.text._Z17safeSoftMaxKernelILj32ELj1024EEvPfS0_,"ax",@progbits
	.align	128
        .global         _Z17safeSoftMaxKernelILj32ELj1024EEvPfS0_
        .type           _Z17safeSoftMaxKernelILj32ELj1024EEvPfS0_,@function
        .size           _Z17safeSoftMaxKernelILj32ELj1024EEvPfS0_,(.L_x_20 - _Z17safeSoftMaxKernelILj32ELj1024EEvPfS0_)
        .other          _Z17safeSoftMaxKernelILj32ELj1024EEvPfS0_,@"STO_CUDA_ENTRY STV_DEFAULT"
_Z17safeSoftMaxKernelILj32ELj1024EEvPfS0_:
.text._Z17safeSoftMaxKernelILj32ELj1024EEvPfS0_:
[----:B------:R-:W-:Y:S01]  /*0000*/  LDC R1, c[0x0][0x37c] ;  /* 0x0000df00ff017b82 */ /* 0x000fe20000000800 */
[----:B------:R-:W0:Y:S07]  /*0010*/  S2R R0, SR_TID.X ;  /* 0x0000000000007919 */ /* 0x000e2e0000002100 */
[----:B------:R-:W0:Y:S01]  /*0020*/  S2UR UR4, SR_CTAID.X ;  /* 0x00000000000479c3 */ /* 0x000e220000002500 */
[----:B------:R-:W1:Y:S07]  /*0030*/  S2R R5, SR_CTAID.Y ;  /* 0x0000000000057919 */ /* 0x000e6e0000002600 */
[----:B------:R-:W0:Y:S02]  /*0040*/  LDC R3, c[0x0][0x360] ;  /* 0x0000d800ff037b82 */ /* 0x000e240000000800 */
[----:B0-----:R-:W-:Y:S01]  /*0050*/  IMAD R0, R3, UR4, R0 ;  /* 0x0000000403007c24 */ /* 0x001fe2000f8e0200 */
[----:B-1----:R-:W-:-:S04]  /*0060*/  ISETP.GT.U32.AND P0, PT, R5, 0x1f, PT ;  /* 0x0000001f0500780c */ /* 0x002fc80003f04070 */
[----:B------:R-:W-:-:S13]  /*0070*/  ISETP.GT.U32.OR P0, PT, R0, 0x3ff, P0 ;  /* 0x000003ff0000780c */ /* 0x000fda0000704470 */
[----:B------:R-:W-:Y:S05]  /*0080*/  @P0 EXIT ;  /* 0x000000000000094d */ /* 0x000fea0003800000 */
[----:B------:R-:W0:Y:S01]  /*0090*/  LDC.64 R6, c[0x0][0x380] ;  /* 0x0000e000ff067b82 */ /* 0x000e220000000a00 */
[----:B------:R-:W1:Y:S01]  /*00a0*/  LDCU.64 UR4, c[0x0][0x380] ;  /* 0x00007000ff0477ac */ /* 0x000e620008000a00 */
[C---:B------:R-:W-:Y:S01]  /*00b0*/  IMAD.WIDE.U32 R2, R5.reuse, 0x1000, RZ ;  /* 0x0000100005027825 */ /* 0x040fe200078e00ff */
[----:B------:R-:W-:Y:S01]  /*00c0*/  SHF.L.U32 R5, R5, 0xa, RZ ;  /* 0x0000000a05057819 */ /* 0x000fe200000006ff */
[----:B------:R-:W2:Y:S01]  /*00d0*/  LDCU.64 UR6, c[0x0][0x358] ;  /* 0x00006b00ff0677ac */ /* 0x000ea20008000a00 */
[----:B------:R-:W-:-:S04]  /*00e0*/  LOP3.LUT R0, R2, 0x10, RZ, 0xfc, !PT ;  /* 0x0000001002007812 */ /* 0x000fc800078efcff */
[----:B-1----:R-:W-:Y:S01]  /*00f0*/  IADD3 R4, P0, PT, R0, UR4, RZ ;  /* 0x0000000400047c10 */ /* 0x002fe2000ff1e0ff */
[----:B0-----:R-:W-:-:S03]  /*0100*/  IMAD.WIDE.U32 R6, R5, 0x4, R6 ;  /* 0x0000000405067825 */ /* 0x001fc600078e0006 */
[----:B------:R-:W-:-:S03]  /*0110*/  IADD3.X R5, PT, PT, R3, UR5, RZ, P0, !PT ;  /* 0x0000000503057c10 */ /* 0x000fc600087fe4ff */
[----:B--2---:R-:W2:Y:S04]  /*0120*/  LDG.E R6, desc[UR6][R6.64] ;  /* 0x0000000606067981 */ /* 0x004ea8000c1e1900 */
[----:B------:R-:W2:Y:S04]  /*0130*/  LDG.E R9, desc[UR6][R4.64+-0xc] ;  /* 0xfffff40604097981 */ /* 0x000ea8000c1e1900 */
[----:B------:R-:W2:Y:S04]  /*0140*/  LDG.E R8, desc[UR6][R4.64+-0x8] ;  /* 0xfffff80604087981 */ /* 0x000ea8000c1e1900 */
[----:B------:R-:W3:Y:S04]  /*0150*/  LDG.E R11, desc[UR6][R4.64+-0x4] ;  /* 0xfffffc06040b7981 */ /* 0x000ee8000c1e1900 */
[----:B------:R-:W3:Y:S04]  /*0160*/  LDG.E R10, desc[UR6][R4.64] ;  /* 0x00000006040a7981 */ /* 0x000ee8000c1e1900 */
[----:B------:R-:W4:Y:S04]  /*0170*/  LDG.E R13, desc[UR6][R4.64+0x4] ;  /* 0x00000406040d7981 */ /* 0x000f28000c1e1900 */
[----:B------:R-:W4:Y:S04]  /*0180*/  LDG.E R12, desc[UR6][R4.64+0x8] ;  /* 0x00000806040c7981 */ /* 0x000f28000c1e1900 */
[----:B------:R-:W5:Y:S04]  /*0190*/  LDG.E R15, desc[UR6][R4.64+0xc] ;  /* 0x00000c06040f7981 */ /* 0x000f68000c1e1900 */
[----:B------:R-:W5:Y:S04]  /*01a0*/  LDG.E R14, desc[UR6][R4.64+0x10] ;  /* 0x00001006040e7981 */ /* 0x000f68000c1e1900 */
[----:B------:R-:W5:Y:S04]  /*01b0*/  LDG.E R17, desc[UR6][R4.64+0x14] ;  /* 0x0000140604117981 */ /* 0x000f68000c1e1900 */
[----:B------:R-:W5:Y:S04]  /*01c0*/  LDG.E R16, desc[UR6][R4.64+0x18] ;  /* 0x0000180604107981 */ /* 0x000f68000c1e1900 */
[----:B------:R-:W5:Y:S01]  /*01d0*/  LDG.E R7, desc[UR6][R4.64+0x1c] ;  /* 0x00001c0604077981 */ /* 0x000f62000c1e1900 */
[----:B------:R-:W-:Y:S01]  /*01e0*/  UMOV UR4, 0x8 ;  /* 0x0000000800047882 */ /* 0x000fe20000000000 */
[----:B--2---:R-:W-:-:S02]  /*01f0*/  FMNMX3 R6, R6, R9, R8, !PT ;  /* 0x0000000906067276 */ /* 0x004fc40007800008 */
[----:B------:R-:W-:Y:S02]  /*0200*/  MOV R8, R4 ;  /* 0x0000000400087202 */ /* 0x000fe40000000f00 */
[----:B------:R-:W-:Y:S02]  /*0210*/  MOV R9, R5 ;  /* 0x0000000500097202 */ /* 0x000fe40000000f00 */
[----:B---3--:R-:W-:Y:S02]  /*0220*/  FMNMX3 R6, R6, R11, R10, !PT ;  /* 0x0000000b06067276 */ /* 0x008fe4000780000a */
[----:B------:R-:W-:-:S05]  /*0230*/  IADD3 R10, P0, PT, R4, 0x20, RZ ;  /* 0x00000020040a7810 */ /* 0x000fca0007f1e0ff */
[----:B------:R-:W-:Y:S01]  /*0240*/  IMAD.X R11, RZ, RZ, R5, P0 ;  /* 0x000000ffff0b7224 */ /* 0x000fe200000e0605 */
[----:B----4-:R-:W-:-:S04]  /*0250*/  FMNMX3 R6, R6, R13, R12, !PT ;  /* 0x0000000d06067276 */ /* 0x010fc8000780000c */
[----:B-----5:R-:W-:-:S04]  /*0260*/  FMNMX3 R6, R6, R15, R14, !PT ;  /* 0x0000000f06067276 */ /* 0x020fc8000780000e */
[----:B------:R-:W-:-:S04]  /*0270*/  FMNMX3 R6, R6, R17, R16, !PT ;  /* 0x0000001106067276 */ /* 0x000fc80007800010 */
[----:B------:R-:W-:-:S07]  /*0280*/  FMNMX R6, R6, R7, !PT ;  /* 0x0000000706067209 */ /* 0x000fce0007800000 */
.L_x_0:
[----:B------:R-:W-:Y:S02]  /*0290*/  MOV R4, R10 ;  /* 0x0000000a00047202 */ /* 0x000fe40000000f00 */
[----:B------:R-:W-:-:S05]  /*02a0*/  MOV R5, R11 ;  /* 0x0000000b00057202 */ /* 0x000fca0000000f00 */
        /* <DEDUP_REMOVED lines=18> */
[----:B------:R-:W5:Y:S01]  /*03d0*/  LDG.E R25, desc[UR6][R4.64+0x4c] ;  /* 0x00004c0604197981 */ /* 0x000f62000c1e1900 */
[----:B--2---:R-:W-:-:S03]  /*03e0*/  FMNMX3 R23, R6, R23, R24, !PT ;  /* 0x0000001706177276 */ /* 0x004fc60007800018 */
[----:B------:R-:W2:Y:S04]  /*03f0*/  LDG.E R24, desc[UR6][R4.64+0x48] ;  /* 0x0000480604187981 */ /* 0x000ea8000c1e1900 */
[----:B------:R-:W2:Y:S01]  /*0400*/  LDG.E R6, desc[UR6][R4.64+0x68] ;  /* 0x0000680604067981 */ /* 0x000ea2000c1e1900 */
[----:B---3--:R-:W-:-:S04]  /*0410*/  FMNMX3 R23, R23, R26, R27, !PT ;  /* 0x0000001a17177276 */ /* 0x008fc8000780001b */
[----:B----4-:R-:W-:Y:S02]  /*0420*/  FMNMX3 R23, R23, R16, R17, !PT ;  /* 0x0000001017177276 */ /* 0x010fe40007800011 */
[----:B------:R-:W3:Y:S04]  /*0430*/  LDG.E R16, desc[UR6][R4.64+0x50] ;  /* 0x0000500604107981 */ /* 0x000ee8000c1e1900 */
[----:B------:R-:W3:Y:S01]  /*0440*/  LDG.E R17, desc[UR6][R4.64+0x54] ;  /* 0x0000540604117981 */ /* 0x000ee2000c1e1900 */
[----:B-----5:R-:W-:-:S03]  /*0450*/  FMNMX3 R21, R23, R21, R22, !PT ;  /* 0x0000001517157276 */ /* 0x020fc60007800016 */
[----:B------:R-:W4:Y:S04]  /*0460*/  LDG.E R22, desc[UR6][R4.64+0x58] ;  /* 0x0000580604167981 */ /* 0x000f28000c1e1900 */
[----:B------:R-:W4:Y:S01]  /*0470*/  LDG.E R23, desc[UR6][R4.64+0x5c] ;  /* 0x00005c0604177981 */ /* 0x000f22000c1e1900 */
[----:B------:R-:W-:-:S03]  /*0480*/  FMNMX3 R21, R21, R14, R15, !PT ;  /* 0x0000000e15157276 */ /* 0x000fc6000780000f */
[----:B------:R-:W5:Y:S04]  /*0490*/  LDG.E R14, desc[UR6][R4.64+0x60] ;  /* 0x00006006040e7981 */ /* 0x000f68000c1e1900 */
[----:B------:R-:W5:Y:S01]  /*04a0*/  LDG.E R15, desc[UR6][R4.64+0x64] ;  /* 0x00006406040f7981 */ /* 0x000f62000c1e1900 */
        /* <DEDUP_REMOVED lines=11> */
[----:B------:R-:W5:Y:S04]  /*0560*/  LDG.E R19, desc[UR6][R4.64+0x84] ;  /* 0x0000840604137981 */ /* 0x000f68000c1e1900 */
[----:B------:R-:W5:Y:S01]  /*0570*/  LDG.E R20, desc[UR6][R4.64+0x88] ;  /* 0x0000880604147981 */ /* 0x000f62000c1e1900 */
[----:B--2---:R-:W-:-:S03]  /*0580*/  FMNMX3 R26, R26, R24, R25, !PT ;  /* 0x000000181a1a7276 */ /* 0x004fc60007800019 */
[----:B------:R-:W2:Y:S04]  /*0590*/  LDG.E R24, desc[UR6][R4.64+0x90] ;  /* 0x0000900604187981 */ /* 0x000ea8000c1e1900 */
[----:B------:R-:W2:Y:S01]  /*05a0*/  LDG.E R25, desc[UR6][R4.64+0x94] ;  /* 0x0000940604197981 */ /* 0x000ea2000c1e1900 */
[----:B---3--:R-:W-:-:S03]  /*05b0*/  FMNMX3 R16, R26, R16, R17, !PT ;  /* 0x000000101a107276 */ /* 0x008fc60007800011 */
[----:B------:R-:W3:Y:S01]  /*05c0*/  LDG.E R17, desc[UR6][R4.64+0x9c] ;  /* 0x00009c0604117981 */ /* 0x000ee2000c1e1900 */
[----:B----4-:R-:W-:-:S03]  /*05d0*/  FMNMX3 R22, R16, R22, R23, !PT ;  /* 0x0000001610167276 */ /* 0x010fc60007800017 */
[----:B------:R-:W3:Y:S04]  /*05e0*/  LDG.E R16, desc[UR6][R4.64+0x98] ;  /* 0x0000980604107981 */ /* 0x000ee8000c1e1900 */
[----:B------:R-:W4:Y:S01]  /*05f0*/  LDG.E R23, desc[UR6][R4.64+0xc8] ;  /* 0x0000c80604177981 */ /* 0x000f22000c1e1900 */
[----:B-----5:R-:W-:-:S03]  /*0600*/  FMNMX3 R22, R22, R14, R15, !PT ;  /* 0x0000000e16167276 */ /* 0x020fc6000780000f */
[----:B------:R-:W5:Y:S01]  /*0610*/  LDG.E R15, desc[UR6][R4.64+0xa0] ;  /* 0x0000a006040f7981 */ /* 0x000f62000c1e1900 */
[----:B------:R-:W-:-:S03]  /*0620*/  FMNMX3 R22, R22, R6, R11, !PT ;  /* 0x0000000616167276 */ /* 0x000fc6000780000b */
[----:B------:R-:W5:Y:S04]  /*0630*/  LDG.E R14, desc[UR6][R4.64+0xa4] ;  /* 0x0000a406040e7981 */ /* 0x000f68000c1e1900 */
[----:B------:R-:W4:Y:S04]  /*0640*/  LDG.E R11, desc[UR6][R4.64+0xa8] ;  /* 0x0000a806040b7981 */ /* 0x000f28000c1e1900 */
[----:B------:R-:W4:Y:S01]  /*0650*/  LDG.E R6, desc[UR6][R4.64+0xac] ;  /* 0x0000ac0604067981 */ /* 0x000f22000c1e1900 */
[----:B------:R-:W-:-:S03]  /*0660*/  FMNMX3 R22, R22, R12, R13, !PT ;  /* 0x0000000c16167276 */ /* 0x000fc6000780000d */
        /* <DEDUP_REMOVED lines=10> */
[----:B------:R-:W4:Y:S04]  /*0710*/  LDG.E R21, desc[UR6][R4.64+0xd0] ;  /* 0x0000d00604157981 */ /* 0x000f28000c1e1900 */
[----:B------:R-:W4:Y:S01]  /*0720*/  LDG.E R20, desc[UR6][R4.64+0xd4] ;  /* 0x0000d40604147981 */ /* 0x000f22000c1e1900 */
[----:B--2---:R-:W-:-:S03]  /*0730*/  FMNMX3 R26, R26, R24, R25, !PT ;  /* 0x000000181a1a7276 */ /* 0x004fc60007800019 */
[----:B------:R-:W2:Y:S04]  /*0740*/  LDG.E R25, desc[UR6][R4.64+0xd8] ;  /* 0x0000d80604197981 */ /* 0x000ea8000c1e1900 */
[----:B------:R-:W2:Y:S01]  /*0750*/  LDG.E R24, desc[UR6][R4.64+0xdc] ;  /* 0x0000dc0604187981 */ /* 0x000ea2000c1e1900 */
[----:B---3--:R-:W-:-:S03]  /*0760*/  FMNMX3 R16, R26, R16, R17, !PT ;  /* 0x000000101a107276 */ /* 0x008fc60007800011 */
[----:B------:R-:W3:Y:S01]  /*0770*/  LDG.E R17, desc[UR6][R4.64+0x100] ;  /* 0x0001000604117981 */ /* 0x000ee2000c1e1900 */
[----:B-----5:R-:W-:-:S03]  /*0780*/  FMNMX3 R16, R16, R15, R14, !PT ;  /* 0x0000000f10107276 */ /* 0x020fc6000780000e */
[----:B------:R-:W5:Y:S04]  /*0790*/  LDG.E R15, desc[UR6][R4.64+0xe0] ;  /* 0x0000e006040f7981 */ /* 0x000f68000c1e1900 */
[----:B------:R-:W5:Y:S01]  /*07a0*/  LDG.E R14, desc[UR6][R4.64+0xe4] ;  /* 0x0000e406040e7981 */ /* 0x000f62000c1e1900 */
[----:B----4-:R-:W-:-:S03]  /*07b0*/  FMNMX3 R16, R16, R11, R6, !PT ;  /* 0x0000000b10107276 */ /* 0x010fc60007800006 */
[----:B------:R-:W4:Y:S04]  /*07c0*/  LDG.E R11, desc[UR6][R4.64+0xe8] ;  /* 0x0000e806040b7981 */ /* 0x000f28000c1e1900 */
[----:B------:R-:W4:Y:S01]  /*07d0*/  LDG.E R6, desc[UR6][R4.64+0xec] ;  /* 0x0000ec0604067981 */ /* 0x000f22000c1e1900 */
[----:B------:R-:W-:-:S03]  /*07e0*/  FMNMX3 R16, R16, R13, R12, !PT ;  /* 0x0000000d10107276 */ /* 0x000fc6000780000c */
[----:B------:R-:W3:Y:S04]  /*07f0*/  LDG.E R12, desc[UR6][R4.64+0xf0] ;  /* 0x0000f006040c7981 */ /* 0x000ee8000c1e1900 */
[----:B------:R-:W3:Y:S01]  /*0800*/  LDG.E R13, desc[UR6][R4.64+0xf4] ;  /* 0x0000f406040d7981 */ /* 0x000ee2000c1e1900 */
[----:B------:R-:W-:-:S03]  /*0810*/  FMNMX3 R16, R16, R7, R10, !PT ;  /* 0x0000000710107276 */ /* 0x000fc6000780000a */
[----:B------:R-:W3:Y:S04]  /*0820*/  LDG.E R10, desc[UR6][R4.64+0xf8] ;  /* 0x0000f806040a7981 */ /* 0x000ee8000c1e1900 */
[----:B------:R-:W3:Y:S01]  /*0830*/  LDG.E R7, desc[UR6][R4.64+0xfc] ;  /* 0x0000fc0604077981 */ /* 0x000ee2000c1e1900 */
[----:B------:R-:W-:-:S03]  /*0840*/  FMNMX3 R18, R16, R19, R18, !PT ;  /* 0x0000001310127276 */ /* 0x000fc60007800012 */
[----:B------:R-:W3:Y:S01]  /*0850*/  LDG.E R16, desc[UR6][R4.64+0x104] ;  /* 0x0001040604107981 */ /* 0x000ee2000c1e1900 */
[----:B------:R-:W-:-:S03]  /*0860*/  FMNMX3 R22, R18, R23, R22, !PT ;  /* 0x0000001712167276 */ /* 0x000fc60007800016 */
[----:B------:R-:W3:Y:S04]  /*0870*/  LDG.E R19, desc[UR6][R4.64+0x108] ;  /* 0x0001080604137981 */ /* 0x000ee8000c1e1900 */
[----:B------:R-:W3:Y:S01]  /*0880*/  LDG.E R18, desc[UR6][R4.64+0x10c] ;  /* 0x00010c0604127981 */ /* 0x000ee2000c1e1900 */
[----:B------:R-:W-:-:S03]  /*0890*/  FMNMX3 R26, R22, R21, R20, !PT ;  /* 0x00000015161a7276 */ /* 0x000fc60007800014 */
[----:B------:R-:W3:Y:S04]  /*08a0*/  LDG.E R23, desc[UR6][R4.64+0x110] ;  /* 0x0001100604177981 */ /* 0x000ee8000c1e1900 */
[----:B------:R-:W3:Y:S04]  /*08b0*/  LDG.E R22, desc[UR6][R4.64+0x114] ;  /* 0x0001140604167981 */ /* 0x000ee8000c1e1900 */
[----:B------:R-:W3:Y:S04]  /*08c0*/  LDG.E R21, desc[UR6][R4.64+0x118] ;  /* 0x0001180604157981 */ /* 0x000ee8000c1e1900 */
[----:B------:R-:W3:Y:S01]  /*08d0*/  LDG.E R20, desc[UR6][R4.64+0x11c] ;  /* 0x00011c0604147981 */ /* 0x000ee2000c1e1900 */
[----:B--2---:R-:W-:-:S03]  /*08e0*/  FMNMX3 R26, R26, R25, R24, !PT ;  /* 0x000000191a1a7276 */ /* 0x004fc60007800018 */
[----:B------:R-:W2:Y:S04]  /*08f0*/  LDG.E R25, desc[UR6][R4.64+0x120] ;  /* 0x0001200604197981 */ /* 0x000ea8000c1e1900 */
[----:B------:R-:W2:Y:S01]  /*0900*/  LDG.E R24, desc[UR6][R4.64+0x124] ;  /* 0x0001240604187981 */ /* 0x000ea2000c1e1900 */
[----:B-----5:R-:W-:-:S03]  /*0910*/  FMNMX3 R14, R26, R15, R14, !PT ;  /* 0x0000000f1a0e7276 */ /* 0x020fc6000780000e */
[----:B------:R-:W5:Y:S01]  /*0920*/  LDG.E R15, desc[UR6][R4.64+0x140] ;  /* 0x00014006040f7981 */ /* 0x000f62000c1e1900 */
[----:B----4-:R-:W-:-:S03]  /*0930*/  FMNMX3 R14, R14, R11, R6, !PT ;  /* 0x0000000b0e0e7276 */ /* 0x010fc60007800006 */
[----:B------:R-:W4:Y:S04]  /*0940*/  LDG.E R6, desc[UR6][R4.64+0x128] ;  /* 0x0001280604067981 */ /* 0x000f28000c1e1900 */
[----:B------:R-:W4:Y:S01]  /*0950*/  LDG.E R11, desc[UR6][R4.64+0x12c] ;  /* 0x00012c06040b7981 */ /* 0x000f22000c1e1900 */
[----:B---3--:R-:W-:-:S03]  /*0960*/  FMNMX3 R14, R14, R12, R13, !PT ;  /* 0x0000000c0e0e7276 */ /* 0x008fc6000780000d */
[----:B------:R-:W3:Y:S04]  /*0970*/  LDG.E R13, desc[UR6][R4.64+0x130] ;  /* 0x00013006040d7981 */ /* 0x000ee8000c1e1900 */
[----:B------:R-:W3:Y:S01]  /*0980*/  LDG.E R12, desc[UR6][R4.64+0x134] ;  /* 0x00013406040c7981 */ /* 0x000ee2000c1e1900 */
[----:B------:R-:W-:-:S03]  /*0990*/  FMNMX3 R14, R14, R10, R7, !PT ;  /* 0x0000000a0e0e7276 */ /* 0x000fc60007800007 */
        /* <DEDUP_REMOVED lines=13> */
[----:B------:R-:W5:Y:S04]  /*0a70*/  LDG.E R21, desc[UR6][R4.64+0x160] ;  /* 0x0001600604157981 */ /* 0x000f68000c1e1900 */
[----:B------:R-:W5:Y:S01]  /*0a80*/  LDG.E R20, desc[UR6][R4.64+0x164] ;  /* 0x0001640604147981 */ /* 0x000f62000c1e1900 */
[----:B--2---:R-:W-:-:S03]  /*0a90*/  FMNMX3 R26, R26, R25, R24, !PT ;  /* 0x000000191a1a7276 */ /* 0x004fc60007800018 */
[----:B------:R-:W2:Y:S04]  /*0aa0*/  LDG.E R24, desc[UR6][R4.64+0x16c] ;  /* 0x00016c0604187981 */ /* 0x000ea8000c1e1900 */
[----:B------:R-:W2:Y:S01]  /*0ab0*/  LDG.E R25, desc[UR6][R4.64+0x168] ;  /* 0x0001680604197981 */ /* 0x000ea2000c1e1900 */
[----:B------:R-:W-:-:S04]  /*0ac0*/  UIADD3 UR4, UPT, UPT, UR4, 0x5c, URZ ;  /* 0x0000005c04047890 */ /* 0x000fc8000fffe0ff */
[----:B------:R-:W-:Y:S01]  /*0ad0*/  UISETP.NE.AND UP0, UPT, UR4, 0x3fc, UPT ;  /* 0x000003fc0400788c */ /* 0x000fe2000bf05270 */
[----:B----4-:R-:W-:-:S04]  /*0ae0*/  FMNMX3 R6, R26, R6, R11, !PT ;  /* 0x000000061a067276 */ /* 0x010fc8000780000b */
[----:B---3--:R-:W-:-:S04]  /*0af0*/  FMNMX3 R6, R6, R13, R12, !PT ;  /* 0x0000000d06067276 */ /* 0x008fc8000780000c */
[----:B-----5:R-:W-:-:S04]  /*0b00*/  FMNMX3 R6, R6, R10, R7, !PT ;  /* 0x0000000a06067276 */ /* 0x020fc80007800007 */
[----:B------:R-:W-:-:S04]  /*0b10*/  FMNMX3 R6, R6, R15, R14, !PT ;  /* 0x0000000f06067276 */ /* 0x000fc8000780000e */
[----:B------:R-:W-:-:S04]  /*0b20*/  FMNMX3 R6, R6, R17, R16, !PT ;  /* 0x0000001106067276 */ /* 0x000fc80007800010 */
[----:B------:R-:W-:Y:S02]  /*0b30*/  FMNMX3 R6, R6, R18, R19, !PT ;  /* 0x0000001206067276 */ /* 0x000fe40007800013 */
[----:B------:R-:W-:Y:S02]  /*0b40*/  IADD3 R10, P0, PT, R4, 0x170, RZ ;  /* 0x00000170040a7810 */ /* 0x000fe40007f1e0ff */
[----:B------:R-:W-:Y:S02]  /*0b50*/  FMNMX3 R6, R6, R23, R22, !PT ;  /* 0x0000001706067276 */ /* 0x000fe40007800016 */
[----:B------:R-:W-:Y:S02]  /*0b60*/  IADD3.X R11, PT, PT, RZ, R5, RZ, P0, !PT ;  /* 0x00000005ff0b7210 */ /* 0x000fe400007fe4ff */
[----:B------:R-:W-:-:S04]  /*0b70*/  FMNMX3 R20, R6, R21, R20, !PT ;  /* 0x0000001506147276 */ /* 0x000fc80007800014 */
[----:B--2---:R-:W-:Y:S01]  /*0b80*/  FMNMX3 R6, R20, R25, R24, !PT ;  /* 0x0000001914067276 */ /* 0x004fe20007800018 */
[----:B------:R-:W-:Y:S06]  /*0b90*/  BRA.U UP0, `(.L_x_0) ;  /* 0xfffffff500bc7547 */ /* 0x000fec000b83ffff */
[----:B------:R-:W-:Y:S01]  /*0ba0*/  IMAD.MOV.U32 R7, RZ, RZ, RZ ;  /* 0x000000ffff077224 */ /* 0x000fe200078e00ff */
[----:B------:R-:W-:Y:S01]  /*0bb0*/  MOV R4, R8 ;  /* 0x0000000800047202 */ /* 0x000fe20000000f00 */
[----:B------:R-:W-:Y:S01]  /*0bc0*/  UMOV UR4, URZ ;  /* 0x000000ff00047c82 */ /* 0x000fe20008000000 */
[----:B------:R-:W-:-:S07]  /*0bd0*/  MOV R5, R9 ;  /* 0x0000000900057202 */ /* 0x000fce0000000f00 */
.L_x_1:
[----:B------:R-:W2:Y:S04]  /*0be0*/  LDG.E R13, desc[UR6][R4.64+-0x10] ;  /* 0xfffff006040d7981 */ /* 0x000ea8000c1e1900 */
[----:B------:R-:W3:Y:S04]  /*0bf0*/  LDG.E R27, desc[UR6][R4.64+-0x8] ;  /* 0xfffff806041b7981 */ /* 0x000ee8000c1e1900 */
[----:B------:R-:W4:Y:S04]  /*0c00*/  LDG.E R25, desc[UR6][R4.64+-0xc] ;  /* 0xfffff40604197981 */ /* 0x000f28000c1e1900 */
[----:B------:R-:W5:Y:S04]  /*0c10*/  LDG.E R21, desc[UR6][R4.64+-0x4] ;  /* 0xfffffc0604157981 */ /* 0x000f68000c1e1900 */
[----:B------:R-:W5:Y:S04]  /*0c20*/  LDG.E R15, desc[UR6][R4.64] ;  /* 0x00000006040f7981 */ /* 0x000f68000c1e1900 */
[----:B------:R-:W5:Y:S04]  /*0c30*/  LDG.E R19, desc[UR6][R4.64+0x4] ;  /* 0x0000040604137981 */ /* 0x000f68000c1e1900 */
[----:B------:R-:W5:Y:S04]  /*0c40*/  LDG.E R17, desc[UR6][R4.64+0x8] ;  /* 0x0000080604117981 */ /* 0x000f68000c1e1900 */
[----:B------:R0:W5:Y:S01]  /*0c50*/  LDG.E R11, desc[UR6][R4.64+0xc] ;  /* 0x00000c06040b7981 */ /* 0x000162000c1e1900 */
[----:B------:R-:W-:-:S02]  /*0c60*/  HFMA2 R12, -RZ, RZ, 0.96630859375, -0.0022525787353515625 ;  /* 0x3bbb989dff0c7431 */ /* 0x000fc400000001ff */
[----:B------:R-:W-:Y:S01]  /*0c70*/  IMAD.MOV.U32 R10, RZ, RZ, 0x437c0000 ;  /* 0x437c0000ff0a7424 */ /* 0x000fe200078e00ff */
[----:B------:R-:W-:-:S04]  /*0c80*/  UIADD3 UR4, UPT, UPT, UR4, 0x8, URZ ;  /* 0x0000000804047890 */ /* 0x000fc8000fffe0ff */
[----:B------:R-:W-:Y:S01]  /*0c90*/  UISETP.NE.AND UP0, UPT, UR4, 0x400, UPT ;  /* 0x000004000400788c */ /* 0x000fe2000bf05270 */
[----:B0-----:R-:W-:-:S04]  /*0ca0*/  IADD3 R4, P0, PT, R4, 0x20, RZ ;  /* 0x0000002004047810 */ /* 0x001fc80007f1e0ff */
[----:B------:R-:W-:Y:S01]  /*0cb0*/  IADD3.X R5, PT, PT, RZ, R5, RZ, P0, !PT ;  /* 0x00000005ff057210 */ /* 0x000fe200007fe4ff */
[----:B--2---:R-:W-:-:S04]  /*0cc0*/  FADD R13, -R6, R13 ;  /* 0x0000000d060d7221 */ /* 0x004fc80000000100 */
[----:B------:R-:W-:-:S04]  /*0cd0*/  FFMA.SAT R23, R13, R12, 0.5 ;  /* 0x3f0000000d177423 */ /* 0x000fc8000000200c */
[----:B------:R-:W-:-:S04]  /*0ce0*/  FFMA.RM R23, R23, R10, 12582913 ;  /* 0x4b40000117177423 */ /* 0x000fc8000000400a */
[----:B------:R-:W-:-:S04]  /*0cf0*/  FADD R14, R23, -12583039 ;  /* 0xcb40007f170e7421 */ /* 0x000fc80000000000 */
[----:B------:R-:W-:-:S04]  /*0d00*/  FFMA R14, R13, 1.4426950216293334961, -R14 ;  /* 0x3fb8aa3b0d0e7823 */ /* 0x000fc8000000080e */
[----:B------:R-:W-:-:S06]  /*0d10*/  FFMA R16, R13, 1.925963033500011079e-08, R14 ;  /* 0x32a570600d107823 */ /* 0x000fcc000000000e */
[----:B------:R-:W0:Y:S01]  /*0d20*/  MUFU.EX2 R16, R16 ;  /* 0x0000001000107308 */ /* 0x000e220000000800 */
[C---:B---3--:R-:W-:Y:S01]  /*0d30*/  FADD R27, -R6.reuse, R27 ;  /* 0x0000001b061b7221 */ /* 0x048fe20000000100 */
[C---:B----4-:R-:W-:Y:S01]  /*0d40*/  FADD R25, -R6.reuse, R25 ;  /* 0x0000001906197221 */ /* 0x050fe20000000100 */
[----:B------:R-:W-:Y:S02]  /*0d50*/  SHF.L.U32 R18, R23, 0x17, RZ ;  /* 0x0000001717127819 */ /* 0x000fe400000006ff */
[-C--:B------:R-:W-:Y:S01]  /*0d60*/  FFMA.SAT R29, R27, R12.reuse, 0.5 ;  /* 0x3f0000001b1d7423 */ /* 0x080fe2000000200c */
[C---:B-----5:R-:W-:Y:S01]  /*0d70*/  FADD R21, -R6.reuse, R21 ;  /* 0x0000001506157221 */ /* 0x060fe20000000100 */
[----:B------:R-:W-:Y:S02]  /*0d80*/  FFMA.SAT R13, R25, R12, 0.5 ;  /* 0x3f000000190d7423 */ /* 0x000fe4000000200c */
[----:B------:R-:W-:Y:S01]  /*0d90*/  FFMA.RM R14, R29, R10, 12582913 ;  /* 0x4b4000011d0e7423 */ /* 0x000fe2000000400a */
[----:B------:R-:W-:Y:S01]  /*0da0*/  FFMA.SAT R29, R21, R12, 0.5 ;  /* 0x3f000000151d7423 */ /* 0x000fe2000000200c */
[----:B------:R-:W-:Y:S01]  /*0db0*/  FADD R23, -R6, R15 ;  /* 0x0000000f06177221 */ /* 0x000fe20000000100 */
[----:B------:R-:W-:Y:S01]  /*0dc0*/  FFMA.RM R13, R13, R10, 12582913 ;  /* 0x4b4000010d0d7423 */ /* 0x000fe2000000400a */
[----:B0-----:R-:W-:Y:S01]  /*0dd0*/  FFMA R7, R18, R16, R7 ;  /* 0x0000001012077223 */ /* 0x001fe20000000007 */
[----:B------:R-:W-:Y:S01]  /*0de0*/  FADD R16, R14, -12583039 ;  /* 0xcb40007f0e107421 */ /* 0x000fe20000000000 */
[----:B------:R-:W-:Y:S01]  /*0df0*/  FFMA.RM R15, R29, R10, 12582913 ;  /* 0x4b4000011d0f7423 */ /* 0x000fe2000000400a */
[----:B------:R-:W-:-:S02]  /*0e00*/  FFMA.SAT R29, R23, R12, 0.5 ;  /* 0x3f000000171d7423 */ /* 0x000fc4000000200c */
[----:B------:R-:W-:Y:S01]  /*0e10*/  FFMA R16, R27, 1.4426950216293334961, -R16 ;  /* 0x3fb8aa3b1b107823 */ /* 0x000fe20000000810 */
[----:B------:R-:W-:Y:S01]  /*0e20*/  FADD R18, R13, -12583039 ;  /* 0xcb40007f0d127421 */ /* 0x000fe20000000000 */
[----:B------:R-:W-:Y:S02]  /*0e30*/  FADD R22, R15, -12583039 ;  /* 0xcb40007f0f167421 */ /* 0x000fe40000000000 */
[----:B------:R-:W-:Y:S01]  /*0e40*/  FFMA R20, R27, 1.925963033500011079e-08, R16 ;  /* 0x32a570601b147823 */ /* 0x000fe20000000010 */
[----:B------:R-:W-:Y:S01]  /*0e50*/  FFMA.RM R16, R29, R10, 12582913 ;  /* 0x4b4000011d107423 */ /* 0x000fe2000000400a */
[----:B------:R-:W-:Y:S01]  /*0e60*/  FFMA R18, R25, 1.4426950216293334961, -R18 ;  /* 0x3fb8aa3b19127823 */ /* 0x000fe20000000812 */
[----:B------:R-:W-:Y:S02]  /*0e70*/  FFMA R22, R21, 1.4426950216293334961, -R22 ;  /* 0x3fb8aa3b15167823 */ /* 0x000fe40000000816 */
[----:B------:R-:W-:Y:S01]  /*0e80*/  FADD R24, R16, -12583039 ;  /* 0xcb40007f10187421 */ /* 0x000fe20000000000 */
[----:B------:R-:W-:Y:S01]  /*0e90*/  FFMA R18, R25, 1.925963033500011079e-08, R18 ;  /* 0x32a5706019127823 */ /* 0x000fe20000000012 */
[C---:B------:R-:W-:Y:S01]  /*0ea0*/  FADD R25, -R6.reuse, R19 ;  /* 0x0000001306197221 */ /* 0x040fe20000000100 */
[----:B------:R-:W-:Y:S01]  /*0eb0*/  FFMA R21, R21, 1.925963033500011079e-08, R22 ;  /* 0x32a5706015157823 */ /* 0x000fe20000000016 */
[----:B------:R-:W-:Y:S01]  /*0ec0*/  FFMA R22, R23, 1.4426950216293334961, -R24 ;  /* 0x3fb8aa3b17167823 */ /* 0x000fe20000000818 */
[----:B------:R-:W-:Y:S01]  /*0ed0*/  FADD R17, -R6, R17 ;  /* 0x0000001106117221 */ /* 0x000fe20000000100 */
[----:B------:R-:W-:-:S02]  /*0ee0*/  FFMA.SAT R19, R25, R12, 0.5 ;  /* 0x3f00000019137423 */ /* 0x000fc4000000200c */
[----:B------:R-:W-:Y:S01]  /*0ef0*/  FFMA R22, R23, 1.925963033500011079e-08, R22 ;  /* 0x32a5706017167823 */ /* 0x000fe20000000016 */
[----:B------:R-:W-:Y:S01]  /*0f00*/  FFMA.SAT R27, R17, R12, 0.5 ;  /* 0x3f000000111b7423 */ /* 0x000fe2000000200c */
[----:B------:R-:W-:Y:S01]  /*0f10*/  FADD R23, -R6, R11 ;  /* 0x0000000b06177221 */ /* 0x000fe20000000100 */
[-C--:B------:R-:W-:Y:S01]  /*0f20*/  FFMA.RM R19, R19, R10.reuse, 12582913 ;  /* 0x4b40000113137423 */ /* 0x080fe2000000400a */
[----:B------:R-:W0:Y:S01]  /*0f30*/  MUFU.EX2 R18, R18 ;  /* 0x0000001200127308 */ /* 0x000e220000000800 */
[----:B------:R-:W-:Y:S01]  /*0f40*/  FFMA.RM R11, R27, R10, 12582913 ;  /* 0x4b4000011b0b7423 */ /* 0x000fe2000000400a */
[----:B------:R-:W-:Y:S01]  /*0f50*/  FFMA.SAT R27, R23, R12, 0.5 ;  /* 0x3f000000171b7423 */ /* 0x000fe2000000200c */
[----:B------:R-:W-:-:S03]  /*0f60*/  FADD R24, R19, -12583039 ;  /* 0xcb40007f13187421 */ /* 0x000fc60000000000 */
[----:B------:R-:W-:Y:S02]  /*0f70*/  FFMA.RM R10, R27, R10, 12582913 ;  /* 0x4b4000011b0a7423 */ /* 0x000fe4000000400a */
[----:B------:R-:W1:Y:S01]  /*0f80*/  MUFU.EX2 R20, R20 ;  /* 0x0000001400147308 */ /* 0x000e620000000800 */
[----:B------:R-:W-:Y:S01]  /*0f90*/  FFMA R24, R25, 1.4426950216293334961, -R24 ;  /* 0x3fb8aa3b19187823 */ /* 0x000fe20000000818 */
[----:B------:R-:W-:Y:S01]  /*0fa0*/  FADD R12, R11, -12583039 ;  /* 0xcb40007f0b0c7421 */ /* 0x000fe20000000000 */
[----:B------:R-:W-:Y:S02]  /*0fb0*/  FADD R28, R10, -12583039 ;  /* 0xcb40007f0a1c7421 */ /* 0x000fe40000000000 */
[----:B------:R-:W-:-:S03]  /*0fc0*/  FFMA R25, R25, 1.925963033500011079e-08, R24 ;  /* 0x32a5706019197823 */ /* 0x000fc60000000018 */
[----:B------:R-:W2:Y:S01]  /*0fd0*/  MUFU.EX2 R21, R21 ;  /* 0x0000001500157308 */ /* 0x000ea20000000800 */
[----:B------:R-:W-:Y:S01]  /*0fe0*/  FFMA R26, R17, 1.4426950216293334961, -R12 ;  /* 0x3fb8aa3b111a7823 */ /* 0x000fe2000000080c */
[----:B------:R-:W-:Y:S01]  /*0ff0*/  SHF.L.U32 R24, R13, 0x17, RZ ;  /* 0x000000170d187819 */ /* 0x000fe200000006ff */
[----:B------:R-:W-:Y:S01]  /*1000*/  FFMA R28, R23, 1.4426950216293334961, -R28 ;  /* 0x3fb8aa3b171c7823 */ /* 0x000fe2000000081c */
[----:B------:R-:W-:-:S04]  /*1010*/  SHF.L.U32 R14, R14, 0x17, RZ ;  /* 0x000000170e0e7819 */ /* 0x000fc800000006ff */
[----:B------:R-:W3:Y:S01]  /*1020*/  MUFU.EX2 R22, R22 ;  /* 0x0000001600167308 */ /* 0x000ee20000000800 */
[----:B------:R-:W-:Y:S01]  /*1030*/  FFMA R26, R17, 1.925963033500011079e-08, R26 ;  /* 0x32a57060111a7823 */ /* 0x000fe2000000001a */
[----:B0-----:R-:W-:Y:S01]  /*1040*/  FFMA R13, R24, R18, R7 ;  /* 0x00000012180d7223 */ /* 0x001fe20000000007 */
[----:B------:R-:W-:-:S05]  /*1050*/  FFMA R28, R23, 1.925963033500011079e-08, R28 ;  /* 0x32a57060171c7823 */ /* 0x000fca000000001c */
[----:B------:R-:W0:Y:S01]  /*1060*/  MUFU.EX2 R12, R25 ;  /* 0x00000019000c7308 */ /* 0x000e220000000800 */
[----:B------:R-:W-:Y:S02]  /*1070*/  IMAD.SHL.U32 R15, R15, 0x800000, RZ ;  /* 0x008000000f0f7824 */ /* 0x000fe400078e00ff */
[----:B-1----:R-:W-:Y:S01]  /*1080*/  FFMA R14, R14, R20, R13 ;  /* 0x000000140e0e7223 */ /* 0x002fe2000000000d */
[----:B------:R-:W-:-:S04]  /*1090*/  SHF.L.U32 R16, R16, 0x17, RZ ;  /* 0x0000001710107819 */ /* 0x000fc800000006ff */
[----:B------:R-:W1:Y:S01]  /*10a0*/  MUFU.EX2 R7, R26 ;  /* 0x0000001a00077308 */ /* 0x000e620000000800 */
[----:B--2---:R-:W-:Y:S01]  /*10b0*/  FFMA R15, R15, R21, R14 ;  /* 0x000000150f0f7223 */ /* 0x004fe2000000000e */
[----:B------:R-:W-:-:S06]  /*10c0*/  SHF.L.U32 R14, R19, 0x17, RZ ;  /* 0x00000017130e7819 */ /* 0x000fcc00000006ff */
[----:B------:R-:W2:Y:S01]  /*10d0*/  MUFU.EX2 R28, R28 ;  /* 0x0000001c001c7308 */ /* 0x000ea20000000800 */
[----:B---3--:R-:W-:Y:S01]  /*10e0*/  FFMA R15, R16, R22, R15 ;  /* 0x00000016100f7223 */ /* 0x008fe2000000000f */
[----:B------:R-:W-:-:S03]  /*10f0*/  SHF.L.U32 R11, R11, 0x17, RZ ;  /* 0x000000170b0b7819 */ /* 0x000fc600000006ff */
[----:B0-----:R-:W-:Y:S01]  /*1100*/  FFMA R12, R14, R12, R15 ;  /* 0x0000000c0e0c7223 */ /* 0x001fe2000000000f */
[----:B------:R-:W-:-:S03]  /*1110*/  IMAD.SHL.U32 R10, R10, 0x800000, RZ ;  /* 0x008000000a0a7824 */ /* 0x000fc600078e00ff */
[----:B-1----:R-:W-:-:S04]  /*1120*/  FFMA R7, R11, R7, R12 ;  /* 0x000000070b077223 */ /* 0x002fc8000000000c */
[----:B--2---:R-:W-:Y:S01]  /*1130*/  FFMA R7, R10, R28, R7 ;  /* 0x0000001c0a077223 */ /* 0x004fe20000000007 */
[----:B------:R-:W-:Y:S06]  /*1140*/  BRA.U UP0, `(.L_x_1) ;  /* 0xfffffff900a47547 */ /* 0x000fec000b83ffff */
[----:B------:R-:W0:Y:S02]  /*1150*/  LDCU.64 UR4, c[0x0][0x388] ;  /* 0x00007100ff0477ac */ /* 0x000e240008000a00 */
[----:B0-----:R-:W-:Y:S01]  /*1160*/  IADD3 R2, P0, PT, R0, UR4, RZ ;  /* 0x0000000400027c10 */ /* 0x001fe2000ff1e0ff */
[----:B------:R-:W-:-:S03]  /*1170*/  UMOV UR4, URZ ;  /* 0x000000ff00047c82 */ /* 0x000fc60008000000 */
[----:B------:R-:W-:-:S09]  /*1180*/  IADD3.X R11, PT, PT, R3, UR5, RZ, P0, !PT ;  /* 0x00000005030b7c10 */ /* 0x000fd200087fe4ff */
.L_x_10:
[----:B0-----:R-:W2:Y:S01]  /*1190*/  LDG.E R3, desc[UR6][R8.64+-0x10] ;  /* 0xfffff00608037981 */ /* 0x001ea2000c1e1900 */
[----:B------:R-:W-:Y:S01]  /*11a0*/  HFMA2 R5, -RZ, RZ, 3.7421875, 0 ;  /* 0x437c0000ff057431 */ /* 0x000fe200000001ff */
[----:B------:R-:W-:Y:S01]  /*11b0*/  MOV R0, 0x3bbb989d ;  /* 0x3bbb989d00007802 */ /* 0x000fe20000000f00 */
[----:B------:R-:W0:Y:S01]  /*11c0*/  MUFU.RCP R10, R7 ;  /* 0x00000007000a7308 */ /* 0x000e220000001000 */
[----:B------:R-:W-:-:S04]  /*11d0*/  UIADD3 UR4, UPT, UPT, UR4, 0x8, URZ ;  /* 0x0000000804047890 */ /* 0x000fc8000fffe0ff */
[----:B------:R-:W-:Y:S01]  /*11e0*/  UISETP.NE.AND UP0, UPT, UR4, 0x400, UPT ;  /* 0x000004000400788c */ /* 0x000fe2000bf05270 */
[----:B--2---:R-:W-:-:S04]  /*11f0*/  FADD R3, -R6, R3 ;  /* 0x0000000306037221 */ /* 0x004fc80000000100 */
[----:B------:R-:W-:-:S04]  /*1200*/  FFMA.SAT R0, R3, R0, 0.5 ;  /* 0x3f00000003007423 */ /* 0x000fc80000002000 */
[----:B------:R-:W-:Y:S01]  /*1210*/  FFMA.RM R0, R0, R5, 12582913 ;  /* 0x4b40000100007423 */ /* 0x000fe20000004005 */
[----:B0-----:R-:W-:-:S03]  /*1220*/  FFMA R5, -R7, R10, 1 ;  /* 0x3f80000007057423 */ /* 0x001fc6000000010a */
[C---:B------:R-:W-:Y:S01]  /*1230*/  FADD R4, R0.reuse, -12583039 ;  /* 0xcb40007f00047421 */ /* 0x040fe20000000000 */
[----:B------:R-:W-:Y:S02]  /*1240*/  IMAD.SHL.U32 R0, R0, 0x800000, RZ ;  /* 0x0080000000007824 */ /* 0x000fe400078e00ff */
[----:B------:R-:W-:Y:S01]  /*1250*/  FFMA R5, R10, R5, R10 ;  /* 0x000000050a057223 */ /* 0x000fe2000000000a */
[----:B------:R-:W-:-:S04]  /*1260*/  FFMA R4, R3, 1.4426950216293334961, -R4 ;  /* 0x3fb8aa3b03047823 */ /* 0x000fc80000000804 */
[----:B------:R-:W-:-:S04]  /*1270*/  FFMA R4, R3, 1.925963033500011079e-08, R4 ;  /* 0x32a5706003047823 */ /* 0x000fc80000000004 */
[----:B------:R0:W1:Y:S02]  /*1280*/  MUFU.EX2 R3, R4 ;  /* 0x0000000400037308 */ /* 0x0000640000000800 */
[----:B0-----:R-:W-:Y:S01]  /*1290*/  MOV R4, R2 ;  /* 0x0000000200047202 */ /* 0x001fe20000000f00 */
[----:B-1----:R-:W-:-:S05]  /*12a0*/  FMUL R0, R0, R3 ;  /* 0x0000000300007220 */ /* 0x002fca0000400000 */
[----:B------:R-:W0:Y:S01]  /*12b0*/  FCHK P0, R0, R7 ;  /* 0x0000000700007302 */ /* 0x000e220000000000 */
[----:B------:R-:W-:-:S04]  /*12c0*/  FFMA R10, R0, R5, RZ ;  /* 0x00000005000a7223 */ /* 0x000fc800000000ff */
[----:B------:R-:W-:-:S04]  /*12d0*/  FFMA R3, -R7, R10, R0 ;  /* 0x0000000a07037223 */ /* 0x000fc80000000100 */
[----:B------:R-:W-:Y:S01]  /*12e0*/  FFMA R3, R5, R3, R10 ;  /* 0x0000000305037223 */ /* 0x000fe2000000000a */
[----:B------:R-:W-:Y:S01]  /*12f0*/  MOV R5, R11 ;  /* 0x0000000b00057202 */ /* 0x000fe20000000f00 */
[----:B0-----:R-:W-:Y:S06]  /*1300*/  @!P0 BRA `(.L_x_2) ;  /* 0x0000000000108947 */ /* 0x001fec0003800000 */
[----:B------:R-:W-:Y:S02]  /*1310*/  MOV R3, R7 ;  /* 0x0000000700037202 */ /* 0x000fe40000000f00 */
[----:B------:R-:W-:-:S07]  /*1320*/  MOV R2, 0x1340 ;  /* 0x0000134000027802 */ /* 0x000fce0000000f00 */
[----:B------:R-:W-:Y:S05]  /*1330*/  CALL.REL.NOINC `($__internal_0_$__cuda_sm3x_div_rn_noftz_f32_slowpath) ;  /* 0x0000000800f87944 */ /* 0x000fea0003c00000 */
[----:B------:R-:W-:-:S07]  /*1340*/  IMAD.MOV.U32 R3, RZ, RZ, R0 ;  /* 0x000000ffff037224 */ /* 0x000fce00078e0000 */
.L_x_2:
[----:B------:R0:W-:Y:S04]  /*1350*/  STG.E desc[UR6][R4.64+-0x10], R3 ;  /* 0xfffff00304007986 */ /* 0x0001e8000c101906 */
[----:B------:R-:W2:Y:S01]  /*1360*/  LDG.E R11, desc[UR6][R8.64+-0xc] ;  /* 0xfffff406080b7981 */ /* 0x000ea2000c1e1900 */
[----:B------:R-:W-:Y:S01]  /*1370*/  MOV R0, 0x3bbb989d ;  /* 0x3bbb989d00007802 */ /* 0x000fe20000000f00 */
[----:B------:R-:W1:Y:S01]  /*1380*/  MUFU.RCP R10, R7 ;  /* 0x00000007000a7308 */ /* 0x000e620000001000 */
[----:B------:R-:W-:Y:S01]  /*1390*/  MOV R13, 0x437c0000 ;  /* 0x437c0000000d7802 */ /* 0x000fe20000000f00 */
[----:B--2---:R-:W-:-:S04]  /*13a0*/  FADD R11, -R6, R11 ;  /* 0x0000000b060b7221 */ /* 0x004fc80000000100 */
[----:B------:R-:W-:-:S04]  /*13b0*/  FFMA.SAT R0, R11, R0, 0.5 ;  /* 0x3f0000000b007423 */ /* 0x000fc80000002000 */
[----:B------:R-:W-:-:S04]  /*13c0*/  FFMA.RM R0, R0, R13, 12582913 ;  /* 0x4b40000100007423 */ /* 0x000fc8000000400d */
[C---:B------:R-:W-:Y:S01]  /*13d0*/  FADD R2, R0.reuse, -12583039 ;  /* 0xcb40007f00027421 */ /* 0x040fe20000000000 */
[----:B------:R-:W-:-:S03]  /*13e0*/  SHF.L.U32 R0, R0, 0x17, RZ ;  /* 0x0000001700007819 */ /* 0x000fc600000006ff */
[----:B------:R-:W-:-:S04]  /*13f0*/  FFMA R2, R11, 1.4426950216293334961, -R2 ;  /* 0x3fb8aa3b0b027823 */ /* 0x000fc80000000802 */
[----:B------:R-:W-:Y:S01]  /*1400*/  FFMA R2, R11, 1.925963033500011079e-08, R2 ;  /* 0x32a570600b027823 */ /* 0x000fe20000000002 */
[----:B-1----:R-:W-:-:S03]  /*1410*/  FFMA R11, -R7, R10, 1 ;  /* 0x3f800000070b7423 */ /* 0x002fc6000000010a */
[----:B0-----:R-:W0:Y:S02]  /*1420*/  MUFU.EX2 R3, R2 ;  /* 0x0000000200037308 */ /* 0x001e240000000800 */
[----:B0-----:R-:W-:Y:S01]  /*1430*/  FMUL R12, R0, R3 ;  /* 0x00000003000c7220 */ /* 0x001fe20000400000 */
[----:B------:R-:W-:-:S05]  /*1440*/  FFMA R0, R10, R11, R10 ;  /* 0x0000000b0a007223 */ /* 0x000fca000000000a */
[----:B------:R-:W0:Y:S01]  /*1450*/  FCHK P0, R12, R7 ;  /* 0x000000070c007302 */ /* 0x000e220000000000 */
[----:B------:R-:W-:-:S04]  /*1460*/  FFMA R3, R0, R12, RZ ;  /* 0x0000000c00037223 */ /* 0x000fc800000000ff */
[----:B------:R-:W-:-:S04]  /*1470*/  FFMA R10, -R7, R3, R12 ;  /* 0x00000003070a7223 */ /* 0x000fc8000000010c */
[----:B------:R-:W-:Y:S01]  /*1480*/  FFMA R3, R0, R10, R3 ;  /* 0x0000000a00037223 */ /* 0x000fe20000000003 */
[----:B0-----:R-:W-:Y:S06]  /*1490*/  @!P0 BRA `(.L_x_3) ;  /* 0x0000000000148947 */ /* 0x001fec0003800000 */
[----:B------:R-:W-:Y:S01]  /*14a0*/  IMAD.MOV.U32 R0, RZ, RZ, R12 ;  /* 0x000000ffff007224 */ /* 0x000fe200078e000c */
[----:B------:R-:W-:Y:S02]  /*14b0*/  MOV R3, R7 ;  /* 0x0000000700037202 */ /* 0x000fe40000000f00 */
[----:B------:R-:W-:-:S07]  /*14c0*/  MOV R2, 0x14e0 ;  /* 0x000014e000027802 */ /* 0x000fce0000000f00 */
[----:B------:R-:W-:Y:S05]  /*14d0*/  CALL.REL.NOINC `($__internal_0_$__cuda_sm3x_div_rn_noftz_f32_slowpath) ;  /* 0x0000000800907944 */ /* 0x000fea0003c00000 */
[----:B------:R-:W-:-:S07]  /*14e0*/  MOV R3, R0 ;  /* 0x0000000000037202 */ /* 0x000fce0000000f00 */
.L_x_3:
[----:B------:R0:W-:Y:S04]  /*14f0*/  STG.E desc[UR6][R4.64+-0xc], R3 ;  /* 0xfffff40304007986 */ /* 0x0001e8000c101906 */
[----:B------:R-:W2:Y:S01]  /*1500*/  LDG.E R11, desc[UR6][R8.64+-0x8] ;  /* 0xfffff806080b7981 */ /* 0x000ea2000c1e1900 */
[----:B------:R-:W-:Y:S02]  /*1510*/  HFMA2 R0, -RZ, RZ, 0.96630859375, -0.0022525787353515625 ;  /* 0x3bbb989dff007431 */ /* 0x000fe400000001ff */
[----:B------:R-:W-:Y:S01]  /*1520*/  IMAD.MOV.U32 R13, RZ, RZ, 0x437c0000 ;  /* 0x437c0000ff0d7424 */ /* 0x000fe200078e00ff */
[----:B------:R-:W1:Y:S01]  /*1530*/  MUFU.RCP R10, R7 ;  /* 0x00000007000a7308 */ /* 0x000e620000001000 */
        /* <DEDUP_REMOVED lines=16> */
[----:B------:R-:W-:Y:S02]  /*1640*/  MOV R0, R12 ;  /* 0x0000000c00007202 */ /* 0x000fe40000000f00 */
[----:B------:R-:W-:Y:S02]  /*1650*/  MOV R3, R7 ;  /* 0x0000000700037202 */ /* 0x000fe40000000f00 */
[----:B------:R-:W-:-:S07]  /*1660*/  MOV R2, 0x1680 ;  /* 0x0000168000027802 */ /* 0x000fce0000000f00 */
[----:B------:R-:W-:Y:S05]  /*1670*/  CALL.REL.NOINC `($__internal_0_$__cuda_sm3x_div_rn_noftz_f32_slowpath) ;  /* 0x0000000800287944 */ /* 0x000fea0003c00000 */
[----:B------:R-:W-:-:S07]  /*1680*/  IMAD.MOV.U32 R3, RZ, RZ, R0 ;  /* 0x000000ffff037224 */ /* 0x000fce00078e0000 */
.L_x_4:
        /* <DEDUP_REMOVED lines=26> */
.L_x_5:
[----:B------:R0:W-:Y:S04]  /*1830*/  STG.E desc[UR6][R4.64+-0x4], R3 ;  /* 0xfffffc0304007986 */ /* 0x0001e8000c101906 */
[----:B------:R-:W2:Y:S01]  /*1840*/  LDG.E R11, desc[UR6][R8.64] ;  /* 0x00000006080b7981 */ /* 0x000ea2000c1e1900 */
[----:B------:R-:W-:Y:S01]  /*1850*/  HFMA2 R0, -RZ, RZ, 0.96630859375, -0.0022525787353515625 ;  /* 0x3bbb989dff007431 */ /* 0x000fe200000001ff */
[----:B------:R-:W-:Y:S01]  /*1860*/  MOV R13, 0x437c0000 ;  /* 0x437c0000000d7802 */ /* 0x000fe20000000f00 */
[----:B------:R-:W1:Y:S01]  /*1870*/  MUFU.RCP R10, R7 ;  /* 0x00000007000a7308 */ /* 0x000e620000001000 */
[----:B--2---:R-:W-:-:S04]  /*1880*/  FADD R11, -R6, R11 ;  /* 0x0000000b060b7221 */ /* 0x004fc80000000100 */
[----:B------:R-:W-:-:S04]  /*1890*/  FFMA.SAT R0, R11, R0, 0.5 ;  /* 0x3f0000000b007423 */ /* 0x000fc80000002000 */
[----:B------:R-:W-:-:S04]  /*18a0*/  FFMA.RM R0, R0, R13, 12582913 ;  /* 0x4b40000100007423 */ /* 0x000fc8000000400d */
[C---:B------:R-:W-:Y:S01]  /*18b0*/  FADD R2, R0.reuse, -12583039 ;  /* 0xcb40007f00027421 */ /* 0x040fe20000000000 */
[----:B------:R-:W-:-:S03]  /*18c0*/  IMAD.SHL.U32 R0, R0, 0x800000, RZ ;  /* 0x0080000000007824 */ /* 0x000fc600078e00ff */
        /* <DEDUP_REMOVED lines=15> */
[----:B------:R-:W-:-:S07]  /*19c0*/  MOV R3, R0 ;  /* 0x0000000000037202 */ /* 0x000fce0000000f00 */
.L_x_6:
[----:B------:R0:W-:Y:S04]  /*19d0*/  STG.E desc[UR6][R4.64], R3 ;  /* 0x0000000304007986 */ /* 0x0001e8000c101906 */
[----:B------:R-:W2:Y:S01]  /*19e0*/  LDG.E R11, desc[UR6][R8.64+0x4] ;  /* 0x00000406080b7981 */ /* 0x000ea2000c1e1900 */
[----:B------:R-:W-:Y:S01]  /*19f0*/  MOV R0, 0x3bbb989d ;  /* 0x3bbb989d00007802 */ /* 0x000fe20000000f00 */
        /* <DEDUP_REMOVED lines=23> */
.L_x_7:
[----:B------:R0:W-:Y:S04]  /*1b70*/  STG.E desc[UR6][R4.64+0x4], R3 ;  /* 0x0000040304007986 */ /* 0x0001e8000c101906 */
[----:B------:R-:W2:Y:S01]  /*1b80*/  LDG.E R11, desc[UR6][R8.64+0x8] ;  /* 0x00000806080b7981 */ /* 0x000ea2000c1e1900 */
[----:B------:R-:W-:Y:S02]  /*1b90*/  HFMA2 R13, -RZ, RZ, 3.7421875, 0 ;  /* 0x437c0000ff0d7431 */ /* 0x000fe400000001ff */
        /* <DEDUP_REMOVED lines=23> */
.L_x_8:
        /* <DEDUP_REMOVED lines=21> */
[----:B------:R-:W-:Y:S01]  /*1e60*/  MOV R0, R12 ;  /* 0x0000000c00007202 */ /* 0x000fe20000000f00 */
[----:B------:R-:W-:Y:S01]  /*1e70*/  IMAD.MOV.U32 R3, RZ, RZ, R7 ;  /* 0x000000ffff037224 */ /* 0x000fe200078e0007 */
[----:B------:R-:W-:-:S07]  /*1e80*/  MOV R2, 0x1ea0 ;  /* 0x00001ea000027802 */ /* 0x000fce0000000f00 */
[----:B------:R-:W-:Y:S05]  /*1e90*/  CALL.REL.NOINC `($__internal_0_$__cuda_sm3x_div_rn_noftz_f32_slowpath) ;  /* 0x0000000000207944 */ /* 0x000fea0003c00000 */
[----:B------:R-:W-:-:S07]  /*1ea0*/  MOV R3, R0 ;  /* 0x0000000000037202 */ /* 0x000fce0000000f00 */
.L_x_9:
[----:B------:R0:W-:Y:S01]  /*1eb0*/  STG.E desc[UR6][R4.64+0xc], R3 ;  /* 0x00000c0304007986 */ /* 0x0001e2000c101906 */
[----:B------:R-:W-:Y:S02]  /*1ec0*/  IADD3 R2, P0, PT, R4, 0x20, RZ ;  /* 0x0000002004027810 */ /* 0x000fe40007f1e0ff */
[----:B------:R-:W-:Y:S02]  /*1ed0*/  IADD3 R8, P1, PT, R8, 0x20, RZ ;  /* 0x0000002008087810 */ /* 0x000fe40007f3e0ff */
[----:B------:R-:W-:Y:S02]  /*1ee0*/  IADD3.X R11, PT, PT, RZ, R5, RZ, P0, !PT ;  /* 0x00000005ff0b7210 */ /* 0x000fe400007fe4ff */
[----:B------:R-:W-:Y:S01]  /*1ef0*/  IADD3.X R9, PT, PT, RZ, R9, RZ, P1, !PT ;  /* 0x00000009ff097210 */ /* 0x000fe20000ffe4ff */
[----:B------:R-:W-:Y:S08]  /*1f00*/  BRA.U UP0, `(.L_x_10) ;  /* 0xfffffff100a07547 */ /* 0x000ff0000b83ffff */
[----:B------:R-:W-:Y:S05]  /*1f10*/  EXIT ;  /* 0x000000000000794d */ /* 0x000fea0003800000 */
        .weak           $__internal_0_$__cuda_sm3x_div_rn_noftz_f32_slowpath
        .type           $__internal_0_$__cuda_sm3x_div_rn_noftz_f32_slowpath,@function
        .size           $__internal_0_$__cuda_sm3x_div_rn_noftz_f32_slowpath,(.L_x_20 - $__internal_0_$__cuda_sm3x_div_rn_noftz_f32_slowpath)
$__internal_0_$__cuda_sm3x_div_rn_noftz_f32_slowpath:
[----:B------:R-:W-:Y:S02]  /*1f20*/  SHF.R.U32.HI R11, RZ, 0x17, R3 ;  /* 0x00000017ff0b7819 */ /* 0x000fe40000011603 */
[----:B------:R-:W-:Y:S02]  /*1f30*/  SHF.R.U32.HI R10, RZ, 0x17, R0 ;  /* 0x00000017ff0a7819 */ /* 0x000fe40000011600 */
[----:B------:R-:W-:Y:S02]  /*1f40*/  LOP3.LUT R11, R11, 0xff, RZ, 0xc0, !PT ;  /* 0x000000ff0b0b7812 */ /* 0x000fe400078ec0ff */
[----:B------:R-:W-:Y:S02]  /*1f50*/  LOP3.LUT R14, R10, 0xff, RZ, 0xc0, !PT ;  /* 0x000000ff0a0e7812 */ /* 0x000fe400078ec0ff */
[----:B------:R-:W-:-:S03]  /*1f60*/  IADD3 R13, PT, PT, R11, -0x1, RZ ;  /* 0xffffffff0b0d7810 */ /* 0x000fc60007ffe0ff */
[----:B------:R-:W-:Y:S01]  /*1f70*/  VIADD R12, R14, 0xffffffff ;  /* 0xffffffff0e0c7836 */ /* 0x000fe20000000000 */
[----:B------:R-:W-:-:S04]  /*1f80*/  ISETP.GT.U32.AND P0, PT, R13, 0xfd, PT ;  /* 0x000000fd0d00780c */ /* 0x000fc80003f04070 */
[----:B------:R-:W-:-:S13]  /*1f90*/  ISETP.GT.U32.OR P0, PT, R12, 0xfd, P0 ;  /* 0x000000fd0c00780c */ /* 0x000fda0000704470 */
[----:B------:R-:W-:Y:S01]  /*1fa0*/  @!P0 MOV R10, RZ ;  /* 0x000000ff000a8202 */ /* 0x000fe20000000f00 */
[----:B------:R-:W-:Y:S06]  /*1fb0*/  @!P0 BRA `(.L_x_11) ;  /* 0x00000000005c8947 */ /* 0x000fec0003800000 */
[----:B------:R-:W-:Y:S02]  /*1fc0*/  FSETP.GTU.FTZ.AND P0, PT, |R0|, +INF , PT ;  /* 0x7f8000000000780b */ /* 0x000fe40003f1c200 */
[----:B------:R-:W-:-:S04]  /*1fd0*/  FSETP.GTU.FTZ.AND P1, PT, |R3|, +INF , PT ;  /* 0x7f8000000300780b */ /* 0x000fc80003f3c200 */
[----:B------:R-:W-:-:S13]  /*1fe0*/  PLOP3.LUT P0, PT, P0, P1, PT, 0xf8, 0x8f ;  /* 0x00000000008f781c */ /* 0x000fda0000703f70 */
[----:B------:R-:W-:Y:S05]  /*1ff0*/  @P0 BRA `(.L_x_12) ;  /* 0x0000000400440947 */ /* 0x000fea0003800000 */
[----:B------:R-:W-:-:S13]  /*2000*/  LOP3.LUT P0, RZ, R3, 0x7fffffff, R0, 0xc8, !PT ;  /* 0x7fffffff03ff7812 */ /* 0x000fda000780c800 */
[----:B------:R-:W-:Y:S05]  /*2010*/  @!P0 BRA `(.L_x_13) ;  /* 0x0000000400348947 */ /* 0x000fea0003800000 */
[C---:B------:R-:W-:Y:S02]  /*2020*/  FSETP.NEU.FTZ.AND P2, PT, |R0|.reuse, +INF , PT ;  /* 0x7f8000000000780b */ /* 0x040fe40003f5d200 */
[----:B------:R-:W-:Y:S02]  /*2030*/  FSETP.NEU.FTZ.AND P1, PT, |R3|, +INF , PT ;  /* 0x7f8000000300780b */ /* 0x000fe40003f3d200 */
[----:B------:R-:W-:-:S11]  /*2040*/  FSETP.NEU.FTZ.AND P0, PT, |R0|, +INF , PT ;  /* 0x7f8000000000780b */ /* 0x000fd60003f1d200 */
[----:B------:R-:W-:Y:S05]  /*2050*/  @!P1 BRA !P2, `(.L_x_13) ;  /* 0x0000000400249947 */ /* 0x000fea0005000000 */
[----:B------:R-:W-:-:S04]  /*2060*/  LOP3.LUT P2, RZ, R0, 0x7fffffff, RZ, 0xc0, !PT ;  /* 0x7fffffff00ff7812 */ /* 0x000fc8000784c0ff */
[----:B------:R-:W-:-:S13]  /*2070*/  PLOP3.LUT P1, PT, P1, P2, PT, 0x2f, 0xf2 ;  /* 0x0000000000f2781c */ /* 0x000fda0000f24577 */
[----:B------:R-:W-:Y:S05]  /*2080*/  @P1 BRA `(.L_x_14) ;  /* 0x0000000400101947 */ /* 0x000fea0003800000 */
[----:B------:R-:W-:-:S04]  /*2090*/  LOP3.LUT P1, RZ, R3, 0x7fffffff, RZ, 0xc0, !PT ;  /* 0x7fffffff03ff7812 */ /* 0x000fc8000782c0ff */
[----:B------:R-:W-:-:S13]  /*20a0*/  PLOP3.LUT P0, PT, P0, P1, PT, 0x2f, 0xf2 ;  /* 0x0000000000f2781c */ /* 0x000fda0000702577 */
[----:B------:R-:W-:Y:S05]  /*20b0*/  @P0 BRA `(.L_x_15) ;  /* 0x0000000000f80947 */ /* 0x000fea0003800000 */
[----:B------:R-:W-:Y:S02]  /*20c0*/  ISETP.GE.AND P0, PT, R12, RZ, PT ;  /* 0x000000ff0c00720c */ /* 0x000fe40003f06270 */
[----:B------:R-:W-:-:S11]  /*20d0*/  ISETP.GE.AND P1, PT, R13, RZ, PT ;  /* 0x000000ff0d00720c */ /* 0x000fd60003f26270 */
[----:B------:R-:W-:Y:S01]  /*20e0*/  @P0 MOV R10, RZ ;  /* 0x000000ff000a0202 */ /* 0x000fe20000000f00 */
[----:B------:R-:W-:Y:S01]  /*20f0*/  @!P0 FFMA R0, R0, 1.84467440737095516160e+19, RZ ;  /* 0x5f80000000008823 */ /* 0x000fe200000000ff */
[----:B------:R-:W-:Y:S01]  /*2100*/  @!P0 MOV R10, 0xffffffc0 ;  /* 0xffffffc0000a8802 */ /* 0x000fe20000000f00 */
[----:B------:R-:W-:-:S03]  /*2110*/  @!P1 FFMA R3, R3, 1.84467440737095516160e+19, RZ ;  /* 0x5f80000003039823 */ /* 0x000fc600000000ff */
[----:B------:R-:W-:-:S07]  /*2120*/  @!P1 IADD3 R10, PT, PT, R10, 0x40, RZ ;  /* 0x000000400a0a9810 */ /* 0x000fce0007ffe0ff */
.L_x_11:
[----:B------:R-:W-:-:S05]  /*2130*/  LEA R12, R11, 0xc0800000, 0x17 ;  /* 0xc08000000b0c7811 */ /* 0x000fca00078eb8ff */
[----:B------:R-:W-:Y:S01]  /*2140*/  IMAD.IADD R12, R3, 0x1, -R12 ;  /* 0x00000001030c7824 */ /* 0x000fe200078e0a0c */
[----:B------:R-:W-:-:S03]  /*2150*/  IADD3 R3, PT, PT, R14, -0x7f, RZ ;  /* 0xffffff810e037810 */ /* 0x000fc60007ffe0ff */
[----:B------:R-:W0:Y:S01]  /*2160*/  MUFU.RCP R13, R12 ;  /* 0x0000000c000d7308 */ /* 0x000e220000001000 */
[----:B------:R-:W-:Y:S01]  /*2170*/  FADD.FTZ R15, -R12, -RZ ;  /* 0x800000ff0c0f7221 */ /* 0x000fe20000010100 */
[C---:B------:R-:W-:Y:S01]  /*2180*/  IMAD R0, R3.reuse, -0x800000, R0 ;  /* 0xff80000003007824 */ /* 0x040fe200078e0200 */
[----:B------:R-:W-:-:S04]  /*2190*/  IADD3 R11, PT, PT, R3, 0x7f, -R11 ;  /* 0x0000007f030b7810 */ /* 0x000fc80007ffe80b */
[----:B------:R-:W-:Y:S01]  /*21a0*/  IADD3 R11, PT, PT, R11, R10, RZ ;  /* 0x0000000a0b0b7210 */ /* 0x000fe20007ffe0ff */
[----:B0-----:R-:W-:-:S04]  /*21b0*/  FFMA R14, R13, R15, 1 ;  /* 0x3f8000000d0e7423 */ /* 0x001fc8000000000f */
[----:B------:R-:W-:-:S04]  /*21c0*/  FFMA R16, R13, R14, R13 ;  /* 0x0000000e0d107223 */ /* 0x000fc8000000000d */
[----:B------:R-:W-:-:S04]  /*21d0*/  FFMA R13, R0, R16, RZ ;  /* 0x00000010000d7223 */ /* 0x000fc800000000ff */
[----:B------:R-:W-:-:S04]  /*21e0*/  FFMA R14, R15, R13, R0 ;  /* 0x0000000d0f0e7223 */ /* 0x000fc80000000000 */
[----:B------:R-:W-:-:S04]  /*21f0*/  FFMA R13, R16, R14, R13 ;  /* 0x0000000e100d7223 */ /* 0x000fc8000000000d */
[----:B------:R-:W-:-:S04]  /*2200*/  FFMA R14, R15, R13, R0 ;  /* 0x0000000d0f0e7223 */ /* 0x000fc80000000000 */
[----:B------:R-:W-:-:S05]  /*2210*/  FFMA R0, R16, R14, R13 ;  /* 0x0000000e10007223 */ /* 0x000fca000000000d */
[----:B------:R-:W-:-:S04]  /*2220*/  SHF.R.U32.HI R3, RZ, 0x17, R0 ;  /* 0x00000017ff037819 */ /* 0x000fc80000011600 */
[----:B------:R-:W-:-:S04]  /*2230*/  LOP3.LUT R3, R3, 0xff, RZ, 0xc0, !PT ;  /* 0x000000ff03037812 */ /* 0x000fc800078ec0ff */
[----:B------:R-:W-:-:S04]  /*2240*/  IADD3 R15, PT, PT, R3, R11, RZ ;  /* 0x0000000b030f7210 */ /* 0x000fc80007ffe0ff */
[----:B------:R-:W-:-:S04]  /*2250*/  IADD3 R3, PT, PT, R15, -0x1, RZ ;  /* 0xffffffff0f037810 */ /* 0x000fc80007ffe0ff */
[----:B------:R-:W-:-:S13]  /*2260*/  ISETP.GE.U32.AND P0, PT, R3, 0xfe, PT ;  /* 0x000000fe0300780c */ /* 0x000fda0003f06070 */
[----:B------:R-:W-:Y:S05]  /*2270*/  @!P0 BRA `(.L_x_16) ;  /* 0x0000000000808947 */ /* 0x000fea0003800000 */
[----:B------:R-:W-:-:S13]  /*2280*/  ISETP.GT.AND P0, PT, R15, 0xfe, PT ;  /* 0x000000fe0f00780c */ /* 0x000fda0003f04270 */
[----:B------:R-:W-:Y:S05]  /*2290*/  @P0 BRA `(.L_x_17) ;  /* 0x00000000006c0947 */ /* 0x000fea0003800000 */
[----:B------:R-:W-:-:S13]  /*22a0*/  ISETP.GE.AND P0, PT, R15, 0x1, PT ;  /* 0x000000010f00780c */ /* 0x000fda0003f06270 */
[----:B------:R-:W-:Y:S05]  /*22b0*/  @P0 BRA `(.L_x_18) ;  /* 0x0000000000980947 */ /* 0x000fea0003800000 */
[----:B------:R-:W-:Y:S02]  /*22c0*/  ISETP.GE.AND P0, PT, R15, -0x18, PT ;  /* 0xffffffe80f00780c */ /* 0x000fe40003f06270 */
[----:B------:R-:W-:-:S11]  /*22d0*/  LOP3.LUT R0, R0, 0x80000000, RZ, 0xc0, !PT ;  /* 0x8000000000007812 */ /* 0x000fd600078ec0ff */
[----:B------:R-:W-:Y:S05]  /*22e0*/  @!P0 BRA `(.L_x_18) ;  /* 0x00000000008c8947 */ /* 0x000fea0003800000 */
[CCC-:B------:R-:W-:Y:S01]  /*22f0*/  FFMA.RZ R3, R16.reuse, R14.reuse, R13.reuse ;  /* 0x0000000e10037223 */ /* 0x1c0fe2000000c00d */
[C---:B------:R-:W-:Y:S02]  /*2300*/  VIADD R12, R15.reuse, 0x20 ;  /* 0x000000200f0c7836 */ /* 0x040fe40000000000 */
[CCC-:B------:R-:W-:Y:S01]  /*2310*/  FFMA.RM R10, R16.reuse, R14.reuse, R13.reuse ;  /* 0x0000000e100a7223 */ /* 0x1c0fe2000000400d */
[----:B------:R-:W-:Y:S02]  /*2320*/  ISETP.NE.AND P2, PT, R15, RZ, PT ;  /* 0x000000ff0f00720c */ /* 0x000fe40003f45270 */
[----:B------:R-:W-:Y:S01]  /*2330*/  LOP3.LUT R11, R3, 0x7fffff, RZ, 0xc0, !PT ;  /* 0x007fffff030b7812 */ /* 0x000fe200078ec0ff */
[----:B------:R-:W-:Y:S01]  /*2340*/  FFMA.RP R3, R16, R14, R13 ;  /* 0x0000000e10037223 */ /* 0x000fe2000000800d */
[----:B------:R-:W-:Y:S02]  /*2350*/  ISETP.NE.AND P1, PT, R15, RZ, PT ;  /* 0x000000ff0f00720c */ /* 0x000fe40003f25270 */
[----:B------:R-:W-:-:S02]  /*2360*/  LOP3.LUT R11, R11, 0x800000, RZ, 0xfc, !PT ;  /* 0x008000000b0b7812 */ /* 0x000fc400078efcff */
[----:B------:R-:W-:Y:S02]  /*2370*/  IADD3 R13, PT, PT, -R15, RZ, RZ ;  /* 0x000000ff0f0d7210 */ /* 0x000fe40007ffe1ff */
[----:B------:R-:W-:Y:S02]  /*2380*/  SHF.L.U32 R12, R11, R12, RZ ;  /* 0x0000000c0b0c7219 */ /* 0x000fe400000006ff */
[----:B------:R-:W-:Y:S02]  /*2390*/  FSETP.NEU.FTZ.AND P0, PT, R3, R10, PT ;  /* 0x0000000a0300720b */ /* 0x000fe40003f1d000 */
[----:B------:R-:W-:Y:S02]  /*23a0*/  SEL R10, R13, RZ, P2 ;  /* 0x000000ff0d0a7207 */ /* 0x000fe40001000000 */
[----:B------:R-:W-:Y:S02]  /*23b0*/  ISETP.NE.AND P1, PT, R12, RZ, P1 ;  /* 0x000000ff0c00720c */ /* 0x000fe40000f25270 */
[----:B------:R-:W-:-:S02]  /*23c0*/  SHF.R.U32.HI R10, RZ, R10, R11 ;  /* 0x0000000aff0a7219 */ /* 0x000fc4000001160b */
[----:B------:R-:W-:Y:S02]  /*23d0*/  PLOP3.LUT P0, PT, P0, P1, PT, 0xf8, 0x8f ;  /* 0x00000000008f781c */ /* 0x000fe40000703f70 */
[----:B------:R-:W-:Y:S02]  /*23e0*/  SHF.R.U32.HI R12, RZ, 0x1, R10 ;  /* 0x00000001ff0c7819 */ /* 0x000fe4000001160a */
[----:B------:R-:W-:-:S04]  /*23f0*/  SEL R3, RZ, 0x1, !P0 ;  /* 0x00000001ff037807 */ /* 0x000fc80004000000 */
[----:B------:R-:W-:-:S04]  /*2400*/  LOP3.LUT R3, R3, 0x1, R12, 0xf8, !PT ;  /* 0x0000000103037812 */ /* 0x000fc800078ef80c */
[----:B------:R-:W-:-:S04]  /*2410*/  LOP3.LUT R3, R3, R10, RZ, 0xc0, !PT ;  /* 0x0000000a03037212 */ /* 0x000fc800078ec0ff */
[----:B------:R-:W-:-:S04]  /*2420*/  IADD3 R3, PT, PT, R12, R3, RZ ;  /* 0x000000030c037210 */ /* 0x000fc80007ffe0ff */
[----:B------:R-:W-:Y:S01]  /*2430*/  LOP3.LUT R0, R3, R0, RZ, 0xfc, !PT ;  /* 0x0000000003007212 */ /* 0x000fe200078efcff */
[----:B------:R-:W-:Y:S06]  /*2440*/  BRA `(.L_x_18) ;  /* 0x0000000000347947 */ /* 0x000fec0003800000 */
.L_x_17:
[----:B------:R-:W-:-:S04]  /*2450*/  LOP3.LUT R0, R0, 0x80000000, RZ, 0xc0, !PT ;  /* 0x8000000000007812 */ /* 0x000fc800078ec0ff */
[----:B------:R-:W-:Y:S01]  /*2460*/  LOP3.LUT R0, R0, 0x7f800000, RZ, 0xfc, !PT ;  /* 0x7f80000000007812 */ /* 0x000fe200078efcff */
[----:B------:R-:W-:Y:S06]  /*2470*/  BRA `(.L_x_18) ;  /* 0x0000000000287947 */ /* 0x000fec0003800000 */
.L_x_16:
[----:B------:R-:W-:Y:S01]  /*2480*/  LEA R0, R11, R0, 0x17 ;  /* 0x000000000b007211 */ /* 0x000fe200078eb8ff */
[----:B------:R-:W-:Y:S06]  /*2490*/  BRA `(.L_x_18) ;  /* 0x0000000000207947 */ /* 0x000fec0003800000 */
.L_x_15:
[----:B------:R-:W-:-:S04]  /*24a0*/  LOP3.LUT R0, R3, 0x80000000, R0, 0x48, !PT ;  /* 0x8000000003007812 */ /* 0x000fc800078e4800 */
[----:B------:R-:W-:Y:S01]  /*24b0*/  LOP3.LUT R0, R0, 0x7f800000, RZ, 0xfc, !PT ;  /* 0x7f80000000007812 */ /* 0x000fe200078efcff */
[----:B------:R-:W-:Y:S06]  /*24c0*/  BRA `(.L_x_18) ;  /* 0x0000000000147947 */ /* 0x000fec0003800000 */
.L_x_14:
[----:B------:R-:W-:Y:S01]  /*24d0*/  LOP3.LUT R0, R3, 0x80000000, R0, 0x48, !PT ;  /* 0x8000000003007812 */ /* 0x000fe200078e4800 */
[----:B------:R-:W-:Y:S06]  /*24e0*/  BRA `(.L_x_18) ;  /* 0x00000000000c7947 */ /* 0x000fec0003800000 */
.L_x_13:
[----:B------:R-:W0:Y:S01]  /*24f0*/  MUFU.RSQ R0, -QNAN ;  /* 0xffc0000000007908 */ /* 0x000e220000001400 */
[----:B------:R-:W-:Y:S05]  /*2500*/  BRA `(.L_x_18) ;  /* 0x0000000000047947 */ /* 0x000fea0003800000 */
.L_x_12:
[----:B------:R-:W-:-:S07]  /*2510*/  FADD.FTZ R0, R0, R3 ;  /* 0x0000000300007221 */ /* 0x000fce0000010000 */
.L_x_18:
[----:B------:R-:W-:-:S04]  /*2520*/  HFMA2 R3, -RZ, RZ, 0, 0 ;  /* 0x00000000ff037431 */ /* 0x000fc800000001ff */
[----:B0-----:R-:W-:Y:S05]  /*2530*/  RET.REL.NODEC R2 `(_Z17safeSoftMaxKernelILj32ELj1024EEvPfS0_) ;  /* 0xffffffd802b07950 */ /* 0x001fea0003c3ffff */
.L_x_19:
[----:B------:R-:W-:-:S00]  /*2540*/  BRA `(.L_x_19) ;  /* 0xfffffffc00fc7947 */ /* 0x000fc0000383ffff */
[----:B------:R-:W-:-:S00]  /*2550*/  NOP ;  /* 0x0000000000007918 */ /* 0x000fc00000000000 */
        /* <DEDUP_REMOVED lines=10> */
.L_x_20:


//--------------------- .nv.shared.reserved.0     --------------------------
	.section	.nv.shared.reserved.0,"aw",@nobits
	.weak		__nv_reservedSMEM_offset_0_alias
	.size		__nv_reservedSMEM_offset_0_alias, 0, 64
	.other		__nv_reservedSMEM_offset_0_alias,@"STO_CUDA_RESERVED_SHARED STV_DEFAULT"
__nv_reservedSMEM_offset_0_alias:
	.zero		0
	.zero		64


//--------------------- .nv.constant0._Z17safeSoftMaxKernelILj32ELj1024EEvPfS0_ --------------------------
	.section	.nv.constant0._Z17safeSoftMaxKernelILj32ELj1024EEvPfS0_,"a",@progbits
	.sectionflags	@""
	.align	4
.nv.constant0._Z17safeSoftMaxKernelILj32ELj1024EEvPfS0_:
	.zero		912


//--------------------- SYMBOLS --------------------------

	.type		.nv.reservedSmem.offset0,@object
	.size		.nv.reservedSmem.offset0,0x4
